	.target	sm_90a

	.elftype	@"ET_EXEC"


//--------------------- .note.nv.tkinfo           --------------------------
	.section	.note.nv.tkinfo,"",@"SHT_NOTE"
	.sectionflags	@"SHF_NOTE_NV_TKINFO"
	.tkinfo
        /*0018*/ 	.word	0x00000002
        /*0030*/ 	.string	""
        /*0030*/ 	.string	"ptxas"
        /*0030*/ 	.string	"Cuda compilation tools, release 13.0, V13.0.88"
        /*0030*/ 	.string	"Build cuda_13.0.r13.0/compiler.36424714_0"
        /*0030*/ 	.string	"-arch sm_90a -m 64 "



//--------------------- .note.nv.cuinfo           --------------------------
	.section	.note.nv.cuinfo,"",@"SHT_NOTE"
	.sectionflags	@"SHF_NOTE_NV_CUINFO"
        /*0018*/ 	.short	0x0002
        /*001a*/ 	.short	0x005a
        /*001c*/ 	.short	0x0082
	.zero		2


//--------------------- .nv.info                  --------------------------
	.section	.nv.info,"",@"SHT_CUDA_INFO"
	.align	4


	//----- nvinfo : EIATTR_REGCOUNT
	.align		4
        /*0000*/ 	.byte	0x04, 0x2f
        /*0002*/ 	.short	(.L_12 - .L_11)
	.align		4
.L_11:
        /*0004*/ 	.word	index@(_ZN7cutlass13device_kernelIN5flash19enable_sm80_to_sm89INS1_16FlashAttnFwdSm80INS1_25CollectiveMainloopFwdSm80ILi4ELi1ELb0EN4cute5tupleIJNS5_1CILi128EEENS7_ILi64EEENS7_ILi96EEEEEELi96ENS_6half_tEfNS_4arch4Sm80ELb1ELb0ELb0ELb1ELb0ELb1ELb1ELb0EEENS1_21CollectiveEpilogueFwdINS6_IJS8_SA_S9_EEENS6_IJNS7_ILi1EEESI_SI_EEESC_SE_Li128ELb1ELb1ELb0ELb0EEENS1_19SingleTileSchedulerILb1ELb0ELb1ELi128EEEEEEEEEvNT_6ParamsE)
        /*0008*/ 	.word	0x00000004


	//----- nvinfo : EIATTR_FRAME_SIZE
	.align		4
.L_12:
        /*000c*/ 	.byte	0x04, 0x11
        /*000e*/ 	.short	(.L_14 - .L_13)
	.align		4
.L_13:
        /*0010*/ 	.word	index@(_ZN7cutlass13device_kernelIN5flash19enable_sm80_to_sm89INS1_16FlashAttnFwdSm80INS1_25CollectiveMainloopFwdSm80ILi4ELi1ELb0EN4cute5tupleIJNS5_1CILi128EEENS7_ILi64EEENS7_ILi96EEEEEELi96ENS_6half_tEfNS_4arch4Sm80ELb1ELb0ELb0ELb1ELb0ELb1ELb1ELb0EEENS1_21CollectiveEpilogueFwdINS6_IJS8_SA_S9_EEENS6_IJNS7_ILi1EEESI_SI_EEESC_SE_Li128ELb1ELb1ELb0ELb0EEENS1_19SingleTileSchedulerILb1ELb0ELb1ELi128EEEEEEEEEvNT_6ParamsE)
        /*0014*/ 	.word	0x00000000


	//----- nvinfo : EIATTR_REGCOUNT
	.align		4
.L_14:
        /*0018*/ 	.byte	0x04, 0x2f
        /*001a*/ 	.short	(.L_16 - .L_15)
	.align		4
.L_15:
        /*001c*/ 	.word	index@(_ZN7cutlass13device_kernelIN5flash19enable_sm80_to_sm89INS1_16FlashAttnFwdSm80INS1_25CollectiveMainloopFwdSm80ILi4ELi1ELb0EN4cute5tupleIJNS5_1CILi128EEENS7_ILi64EEENS7_ILi96EEEEEELi96ENS_6half_tEfNS_4arch4Sm80ELb1ELb0ELb0ELb1ELb0ELb0ELb1ELb0EEENS1_21CollectiveEpilogueFwdINS6_IJS8_SA_S9_EEENS6_IJNS7_ILi1EEESI_SI_EEESC_SE_Li128ELb1ELb1ELb0ELb0EEENS1_19SingleTileSchedulerILb1ELb0ELb1ELi128EEEEEEEEEvNT_6ParamsE)
        /*0020*/ 	.word	0x00000004


	//----- nvinfo : EIATTR_FRAME_SIZE
	.align		4
.L_16:
        /*0024*/ 	.byte	0x04, 0x11
        /*0026*/ 	.short	(.L_18 - .L_17)
	.align		4
.L_17:
        /*0028*/ 	.word	index@(_ZN7cutlass13device_kernelIN5flash19enable_sm80_to_sm89INS1_16FlashAttnFwdSm80INS1_25CollectiveMainloopFwdSm80ILi4ELi1ELb0EN4cute5tupleIJNS5_1CILi128EEENS7_ILi64EEENS7_ILi96EEEEEELi96ENS_6half_tEfNS_4arch4Sm80ELb1ELb0ELb0ELb1ELb0ELb0ELb1ELb0EEENS1_21CollectiveEpilogueFwdINS6_IJS8_SA_S9_EEENS6_IJNS7_ILi1EEESI_SI_EEESC_SE_Li128ELb1ELb1ELb0ELb0EEENS1_19SingleTileSchedulerILb1ELb0ELb1ELi128EEEEEEEEEvNT_6ParamsE)
        /*002c*/ 	.word	0x00000000


	//----- nvinfo : EIATTR_REGCOUNT
	.align		4
.L_18:
        /*0030*/ 	.byte	0x04, 0x2f
        /*0032*/ 	.short	(.L_20 - .L_19)
	.align		4
.L_19:
        /*0034*/ 	.word	index@(_ZN7cutlass13device_kernelIN5flash19enable_sm80_to_sm89INS1_16FlashAttnFwdSm80INS1_25CollectiveMainloopFwdSm80ILi4ELi1ELb0EN4cute5tupleIJNS5_1CILi128EEENS7_ILi64EEENS7_ILi96EEEEEELi96ENS_6half_tEfNS_4arch4Sm80ELb1ELb0ELb0ELb0ELb0ELb0ELb1ELb0EEENS1_21CollectiveEpilogueFwdINS6_IJS8_SA_S9_EEENS6_IJNS7_ILi1EEESI_SI_EEESC_SE_Li128ELb0ELb1ELb0ELb0EEENS1_30DynamicPersistentTileSchedulerILi128ELi128ELb0ELb1ELb0EEEEEEEEEvNT_6ParamsE)
        /*0038*/ 	.word	0x00000004


	//----- nvinfo : EIATTR_FRAME_SIZE
	.align		4
.L_20:
        /*003c*/ 	.byte	0x04, 0x11
        /*003e*/ 	.short	(.L_22 - .L_21)
	.align		4
.L_21:
        /*0040*/ 	.word	index@(_ZN7cutlass13device_kernelIN5flash19enable_sm80_to_sm89INS1_16FlashAttnFwdSm80INS1_25CollectiveMainloopFwdSm80ILi4ELi1ELb0EN4cute5tupleIJNS5_1CILi128EEENS7_ILi64EEENS7_ILi96EEEEEELi96ENS_6half_tEfNS_4arch4Sm80ELb1ELb0ELb0ELb0ELb0ELb0ELb1ELb0EEENS1_21CollectiveEpilogueFwdINS6_IJS8_SA_S9_EEENS6_IJNS7_ILi1EEESI_SI_EEESC_SE_Li128ELb0ELb1ELb0ELb0EEENS1_30DynamicPersistentTileSchedulerILi128ELi128ELb0ELb1ELb0EEEEEEEEEvNT_6ParamsE)
        /*0044*/ 	.word	0x00000000


	//----- nvinfo : EIATTR_REGCOUNT
	.align		4
.L_22:
        /*0048*/ 	.byte	0x04, 0x2f
        /*004a*/ 	.short	(.L_24 - .L_23)
	.align		4
.L_23:
        /*004c*/ 	.word	index@(_ZN7cutlass13device_kernelIN5flash19enable_sm80_to_sm89INS1_16FlashAttnFwdSm80INS1_25CollectiveMainloopFwdSm80ILi4ELi1ELb0EN4cute5tupleIJNS5_1CILi128EEENS7_ILi48EEENS7_ILi96EEEEEELi96ENS_6half_tEfNS_4arch4Sm80ELb0ELb1ELb0ELb1ELb0ELb1ELb1ELb0EEENS1_21CollectiveEpilogueFwdINS6_IJS8_SA_S9_EEENS6_IJNS7_ILi1EEESI_SI_EEESC_SE_Li128ELb1ELb1ELb0ELb0EEENS1_19SingleTileSchedulerILb1ELb0ELb1ELi128EEEEEEEEEvNT_6ParamsE)
        /*0050*/ 	.word	0x00000004


	//----- nvinfo : EIATTR_FRAME_SIZE
	.align		4
.L_24:
        /*0054*/ 	.byte	0x04, 0x11
        /*0056*/ 	.short	(.L_26 - .L_25)
	.align		4
.L_25:
        /*0058*/ 	.word	index@(_ZN7cutlass13device_kernelIN5flash19enable_sm80_to_sm89INS1_16FlashAttnFwdSm80INS1_25CollectiveMainloopFwdSm80ILi4ELi1ELb0EN4cute5tupleIJNS5_1CILi128EEENS7_ILi48EEENS7_ILi96EEEEEELi96ENS_6half_tEfNS_4arch4Sm80ELb0ELb1ELb0ELb1ELb0ELb1ELb1ELb0EEENS1_21CollectiveEpilogueFwdINS6_IJS8_SA_S9_EEENS6_IJNS7_ILi1EEESI_SI_EEESC_SE_Li128ELb1ELb1ELb0ELb0EEENS1_19SingleTileSchedulerILb1ELb0ELb1ELi128EEEEEEEEEvNT_6ParamsE)
        /*005c*/ 	.word	0x00000000


	//----- nvinfo : EIATTR_REGCOUNT
	.align		4
.L_26:
        /*0060*/ 	.byte	0x04, 0x2f
        /*0062*/ 	.short	(.L_28 - .L_27)
	.align		4
.L_27:
        /*0064*/ 	.word	index@(_ZN7cutlass13device_kernelIN5flash19enable_sm80_to_sm89INS1_16FlashAttnFwdSm80INS1_25CollectiveMainloopFwdSm80ILi4ELi1ELb0EN4cute5tupleIJNS5_1CILi128EEENS7_ILi48EEENS7_ILi96EEEEEELi96ENS_6half_tEfNS_4arch4Sm80ELb0ELb1ELb0ELb1ELb0ELb0ELb1ELb0EEENS1_21CollectiveEpilogueFwdINS6_IJS8_SA_S9_EEENS6_IJNS7_ILi1EEESI_SI_EEESC_SE_Li128ELb1ELb1ELb0ELb0EEENS1_19SingleTileSchedulerILb1ELb0ELb1ELi128EEEEEEEEEvNT_6ParamsE)
        /*0068*/ 	.word	0x00000004


	//----- nvinfo : EIATTR_FRAME_SIZE
	.align		4
.L_28:
        /*006c*/ 	.byte	0x04, 0x11
        /*006e*/ 	.short	(.L_30 - .L_29)
	.align		4
.L_29:
        /*0070*/ 	.word	index@(_ZN7cutlass13device_kernelIN5flash19enable_sm80_to_sm89INS1_16FlashAttnFwdSm80INS1_25CollectiveMainloopFwdSm80ILi4ELi1ELb0EN4cute5tupleIJNS5_1CILi128EEENS7_ILi48EEENS7_ILi96EEEEEELi96ENS_6half_tEfNS_4arch4Sm80ELb0ELb1ELb0ELb1ELb0ELb0ELb1ELb0EEENS1_21CollectiveEpilogueFwdINS6_IJS8_SA_S9_EEENS6_IJNS7_ILi1EEESI_SI_EEESC_SE_Li128ELb1ELb1ELb0ELb0EEENS1_19SingleTileSchedulerILb1ELb0ELb1ELi128EEEEEEEEEvNT_6ParamsE)
        /*0074*/ 	.word	0x00000000


	//----- nvinfo : EIATTR_REGCOUNT
	.align		4
.L_30:
        /*0078*/ 	.byte	0x04, 0x2f
        /*007a*/ 	.short	(.L_32 - .L_31)
	.align		4
.L_31:
        /*007c*/ 	.word	index@(_ZN7cutlass13device_kernelIN5flash19enable_sm80_to_sm89INS1_16FlashAttnFwdSm80INS1_25CollectiveMainloopFwdSm80ILi4ELi1ELb0EN4cute5tupleIJNS5_1CILi128EEENS7_ILi48EEENS7_ILi96EEEEEELi96ENS_6half_tEfNS_4arch4Sm80ELb0ELb1ELb0ELb0ELb0ELb0ELb1ELb0EEENS1_21CollectiveEpilogueFwdINS6_IJS8_SA_S9_EEENS6_IJNS7_ILi1EEESI_SI_EEESC_SE_Li128ELb0ELb1ELb0ELb0EEENS1_19SingleTileSchedulerILb0ELb0ELb1ELi128EEEEEEEEEvNT_6ParamsE)
        /*0080*/ 	.word	0x00000004


	//----- nvinfo : EIATTR_FRAME_SIZE
	.align		4
.L_32:
        /*0084*/ 	.byte	0x04, 0x11
        /*0086*/ 	.short	(.L_34 - .L_33)
	.align		4
.L_33:
        /*0088*/ 	.word	index@(_ZN7cutlass13device_kernelIN5flash19enable_sm80_to_sm89INS1_16FlashAttnFwdSm80INS1_25CollectiveMainloopFwdSm80ILi4ELi1ELb0EN4cute5tupleIJNS5_1CILi128EEENS7_ILi48EEENS7_ILi96EEEEEELi96ENS_6half_tEfNS_4arch4Sm80ELb0ELb1ELb0ELb0ELb0ELb0ELb1ELb0EEENS1_21CollectiveEpilogueFwdINS6_IJS8_SA_S9_EEENS6_IJNS7_ILi1EEESI_SI_EEESC_SE_Li128ELb0ELb1ELb0ELb0EEENS1_19SingleTileSchedulerILb0ELb0ELb1ELi128EEEEEEEEEvNT_6ParamsE)
        /*008c*/ 	.word	0x00000000


	//----- nvinfo : EIATTR_REGCOUNT
	.align		4
.L_34:
        /*0090*/ 	.byte	0x04, 0x2f
        /*0092*/ 	.short	(.L_36 - .L_35)
	.align		4
.L_35:
        /*0094*/ 	.word	index@(_ZN7cutlass13device_kernelIN5flash19enable_sm80_to_sm89INS1_16FlashAttnFwdSm80INS1_25CollectiveMainloopFwdSm80ILi4ELi1ELb0EN4cute5tupleIJNS5_1CILi128EEENS7_ILi64EEENS7_ILi96EEEEEELi96ENS_6half_tEfNS_4arch4Sm80ELb0ELb0ELb0ELb1ELb0ELb1ELb1ELb0EEENS1_21CollectiveEpilogueFwdINS6_IJS8_SA_S9_EEENS6_IJNS7_ILi1EEESI_SI_EEESC_SE_Li128ELb1ELb1ELb0ELb0EEENS1_19SingleTileSchedulerILb1ELb0ELb1ELi128EEEEEEEEEvNT_6ParamsE)
        /*0098*/ 	.word	0x00000004


	//----- nvinfo : EIATTR_FRAME_SIZE
	.align		4
.L_36:
        /*009c*/ 	.byte	0x04, 0x11
        /*009e*/ 	.short	(.L_38 - .L_37)
	.align		4
.L_37:
        /*00a0*/ 	.word	index@(_ZN7cutlass13device_kernelIN5flash19enable_sm80_to_sm89INS1_16FlashAttnFwdSm80INS1_25CollectiveMainloopFwdSm80ILi4ELi1ELb0EN4cute5tupleIJNS5_1CILi128EEENS7_ILi64EEENS7_ILi96EEEEEELi96ENS_6half_tEfNS_4arch4Sm80ELb0ELb0ELb0ELb1ELb0ELb1ELb1ELb0EEENS1_21CollectiveEpilogueFwdINS6_IJS8_SA_S9_EEENS6_IJNS7_ILi1EEESI_SI_EEESC_SE_Li128ELb1ELb1ELb0ELb0EEENS1_19SingleTileSchedulerILb1ELb0ELb1ELi128EEEEEEEEEvNT_6ParamsE)
        /*00a4*/ 	.word	0x00000000


	//----- nvinfo : EIATTR_REGCOUNT
	.align		4
.L_38:
        /*00a8*/ 	.byte	0x04, 0x2f
        /*00aa*/ 	.short	(.L_40 - .L_39)
	.align		4
.L_39:
        /*00ac*/ 	.word	index@(_ZN7cutlass13device_kernelIN5flash19enable_sm80_to_sm89INS1_16FlashAttnFwdSm80INS1_25CollectiveMainloopFwdSm80ILi4ELi1ELb0EN4cute5tupleIJNS5_1CILi128EEENS7_ILi64EEENS7_ILi96EEEEEELi96ENS_6half_tEfNS_4arch4Sm80ELb0ELb0ELb0ELb1ELb0ELb0ELb1ELb0EEENS1_21CollectiveEpilogueFwdINS6_IJS8_SA_S9_EEENS6_IJNS7_ILi1EEESI_SI_EEESC_SE_Li128ELb1ELb1ELb0ELb0EEENS1_19SingleTileSchedulerILb1ELb0ELb1ELi128EEEEEEEEEvNT_6ParamsE)
        /*00b0*/ 	.word	0x00000004


	//----- nvinfo : EIATTR_FRAME_SIZE
	.align		4
.L_40:
        /*00b4*/ 	.byte	0x04, 0x11
        /*00b6*/ 	.short	(.L_42 - .L_41)
	.align		4
.L_41:
        /*00b8*/ 	.word	index@(_ZN7cutlass13device_kernelIN5flash19enable_sm80_to_sm89INS1_16FlashAttnFwdSm80INS1_25CollectiveMainloopFwdSm80ILi4ELi1ELb0EN4cute5tupleIJNS5_1CILi128EEENS7_ILi64EEENS7_ILi96EEEEEELi96ENS_6half_tEfNS_4arch4Sm80ELb0ELb0ELb0ELb1ELb0ELb0ELb1ELb0EEENS1_21CollectiveEpilogueFwdINS6_IJS8_SA_S9_EEENS6_IJNS7_ILi1EEESI_SI_EEESC_SE_Li128ELb1ELb1ELb0ELb0EEENS1_19SingleTileSchedulerILb1ELb0ELb1ELi128EEEEEEEEEvNT_6ParamsE)
        /*00bc*/ 	.word	0x00000000


	//----- nvinfo : EIATTR_REGCOUNT
	.align		4
.L_42:
        /*00c0*/ 	.byte	0x04, 0x2f
        /*00c2*/ 	.short	(.L_44 - .L_43)
	.align		4
.L_43:
        /*00c4*/ 	.word	index@(_ZN7cutlass13device_kernelIN5flash19enable_sm80_to_sm89INS1_16FlashAttnFwdSm80INS1_25CollectiveMainloopFwdSm80ILi4ELi1ELb0EN4cute5tupleIJNS5_1CILi128EEENS7_ILi64EEENS7_ILi96EEEEEELi96ENS_6half_tEfNS_4arch4Sm80ELb0ELb0ELb0ELb0ELb0ELb0ELb1ELb0EEENS1_21CollectiveEpilogueFwdINS6_IJS8_SA_S9_EEENS6_IJNS7_ILi1EEESI_SI_EEESC_SE_Li128ELb0ELb1ELb0ELb0EEENS1_19SingleTileSchedulerILb0ELb0ELb1ELi128EEEEEEEEEvNT_6ParamsE)
        /*00c8*/ 	.word	0x00000004


	//----- nvinfo : EIATTR_FRAME_SIZE
	.align		4
.L_44:
        /*00cc*/ 	.byte	0x04, 0x11
        /*00ce*/ 	.short	(.L_46 - .L_45)
	.align		4
.L_45:
        /*00d0*/ 	.word	index@(_ZN7cutlass13device_kernelIN5flash19enable_sm80_to_sm89INS1_16FlashAttnFwdSm80INS1_25CollectiveMainloopFwdSm80ILi4ELi1ELb0EN4cute5tupleIJNS5_1CILi128EEENS7_ILi64EEENS7_ILi96EEEEEELi96ENS_6half_tEfNS_4arch4Sm80ELb0ELb0ELb0ELb0ELb0ELb0ELb1ELb0EEENS1_21CollectiveEpilogueFwdINS6_IJS8_SA_S9_EEENS6_IJNS7_ILi1EEESI_SI_EEESC_SE_Li128ELb0ELb1ELb0ELb0EEENS1_19SingleTileSchedulerILb0ELb0ELb1ELi128EEEEEEEEEvNT_6ParamsE)
        /*00d4*/ 	.word	0x00000000


	//----- nvinfo : EIATTR_REGCOUNT
	.align		4
.L_46:
        /*00d8*/ 	.byte	0x04, 0x2f
        /*00da*/ 	.short	(.L_48 - .L_47)
	.align		4
.L_47:
        /*00dc*/ 	.word	index@(_ZN7cutlass13device_kernelIN5flash19enable_sm80_to_sm89INS1_16FlashAttnFwdSm80INS1_25CollectiveMainloopFwdSm80ILi4ELi1ELb0EN4cute5tupleIJNS5_1CILi128EEENS7_ILi64EEENS7_ILi96EEEEEELi96ENS_6half_tEfNS_4arch4Sm80ELb1ELb0ELb1ELb1ELb0ELb1ELb1ELb0EEENS1_21CollectiveEpilogueFwdINS6_IJS8_SA_S9_EEENS6_IJNS7_ILi1EEESI_SI_EEESC_SE_Li128ELb1ELb1ELb0ELb0EEENS1_19SingleTileSchedulerILb1ELb0ELb1ELi128EEEEEEEEEvNT_6ParamsE)
        /*00e0*/ 	.word	0x00000004


	//----- nvinfo : EIATTR_FRAME_SIZE
	.align		4
.L_48:
        /*00e4*/ 	.byte	0x04, 0x11
        /*00e6*/ 	.short	(.L_50 - .L_49)
	.align		4
.L_49:
        /*00e8*/ 	.word	index@(_ZN7cutlass13device_kernelIN5flash19enable_sm80_to_sm89INS1_16FlashAttnFwdSm80INS1_25CollectiveMainloopFwdSm80ILi4ELi1ELb0EN4cute5tupleIJNS5_1CILi128EEENS7_ILi64EEENS7_ILi96EEEEEELi96ENS_6half_tEfNS_4arch4Sm80ELb1ELb0ELb1ELb1ELb0ELb1ELb1ELb0EEENS1_21CollectiveEpilogueFwdINS6_IJS8_SA_S9_EEENS6_IJNS7_ILi1EEESI_SI_EEESC_SE_Li128ELb1ELb1ELb0ELb0EEENS1_19SingleTileSchedulerILb1ELb0ELb1ELi128EEEEEEEEEvNT_6ParamsE)
        /*00ec*/ 	.word	0x00000000


	//----- nvinfo : EIATTR_REGCOUNT
	.align		4
.L_50:
        /*00f0*/ 	.byte	0x04, 0x2f
        /*00f2*/ 	.short	(.L_52 - .L_51)
	.align		4
.L_51:
        /*00f4*/ 	.word	index@(_ZN7cutlass13device_kernelIN5flash19enable_sm80_to_sm89INS1_16FlashAttnFwdSm80INS1_25CollectiveMainloopFwdSm80ILi4ELi1ELb0EN4cute5tupleIJNS5_1CILi128EEENS7_ILi64EEENS7_ILi96EEEEEELi96ENS_6half_tEfNS_4arch4Sm80ELb1ELb0ELb1ELb1ELb0ELb0ELb1ELb0EEENS1_21CollectiveEpilogueFwdINS6_IJS8_SA_S9_EEENS6_IJNS7_ILi1EEESI_SI_EEESC_SE_Li128ELb1ELb1ELb0ELb0EEENS1_19SingleTileSchedulerILb1ELb0ELb1ELi128EEEEEEEEEvNT_6ParamsE)
        /*00f8*/ 	.word	0x00000004


	//----- nvinfo : EIATTR_FRAME_SIZE
	.align		4
.L_52:
        /*00fc*/ 	.byte	0x04, 0x11
        /*00fe*/ 	.short	(.L_54 - .L_53)
	.align		4
.L_53:
        /*0100*/ 	.word	index@(_ZN7cutlass13device_kernelIN5flash19enable_sm80_to_sm89INS1_16FlashAttnFwdSm80INS1_25CollectiveMainloopFwdSm80ILi4ELi1ELb0EN4cute5tupleIJNS5_1CILi128EEENS7_ILi64EEENS7_ILi96EEEEEELi96ENS_6half_tEfNS_4arch4Sm80ELb1ELb0ELb1ELb1ELb0ELb0ELb1ELb0EEENS1_21CollectiveEpilogueFwdINS6_IJS8_SA_S9_EEENS6_IJNS7_ILi1EEESI_SI_EEESC_SE_Li128ELb1ELb1ELb0ELb0EEENS1_19SingleTileSchedulerILb1ELb0ELb1ELi128EEEEEEEEEvNT_6ParamsE)
        /*0104*/ 	.word	0x00000000


	//----- nvinfo : EIATTR_REGCOUNT
	.align		4
.L_54:
        /*0108*/ 	.byte	0x04, 0x2f
        /*010a*/ 	.short	(.L_56 - .L_55)
	.align		4
.L_55:
        /*010c*/ 	.word	index@(_ZN7cutlass13device_kernelIN5flash19enable_sm80_to_sm89INS1_16FlashAttnFwdSm80INS1_25CollectiveMainloopFwdSm80ILi4ELi1ELb0EN4cute5tupleIJNS5_1CILi128EEENS7_ILi64EEENS7_ILi96EEEEEELi96ENS_6half_tEfNS_4arch4Sm80ELb1ELb0ELb1ELb0ELb0ELb0ELb1ELb0EEENS1_21CollectiveEpilogueFwdINS6_IJS8_SA_S9_EEENS6_IJNS7_ILi1EEESI_SI_EEESC_SE_Li128ELb0ELb1ELb0ELb0EEENS1_30DynamicPersistentTileSchedulerILi128ELi128ELb0ELb1ELb0EEEEEEEEEvNT_6ParamsE)
        /*0110*/ 	.word	0x00000004


	//----- nvinfo : EIATTR_FRAME_SIZE
	.align		4
.L_56:
        /*0114*/ 	.byte	0x04, 0x11
        /*0116*/ 	.short	(.L_58 - .L_57)
	.align		4
.L_57:
        /*0118*/ 	.word	index@(_ZN7cutlass13device_kernelIN5flash19enable_sm80_to_sm89INS1_16FlashAttnFwdSm80INS1_25CollectiveMainloopFwdSm80ILi4ELi1ELb0EN4cute5tupleIJNS5_1CILi128EEENS7_ILi64EEENS7_ILi96EEEEEELi96ENS_6half_tEfNS_4arch4Sm80ELb1ELb0ELb1ELb0ELb0ELb0ELb1ELb0EEENS1_21CollectiveEpilogueFwdINS6_IJS8_SA_S9_EEENS6_IJNS7_ILi1EEESI_SI_EEESC_SE_Li128ELb0ELb1ELb0ELb0EEENS1_30DynamicPersistentTileSchedulerILi128ELi128ELb0ELb1ELb0EEEEEEEEEvNT_6ParamsE)
        /*011c*/ 	.word	0x00000000


	//----- nvinfo : EIATTR_REGCOUNT
	.align		4
.L_58:
        /*0120*/ 	.byte	0x04, 0x2f
        /*0122*/ 	.short	(.L_60 - .L_59)
	.align		4
.L_59:
        /*0124*/ 	.word	index@(_ZN7cutlass13device_kernelIN5flash19enable_sm80_to_sm89INS1_16FlashAttnFwdSm80INS1_25CollectiveMainloopFwdSm80ILi4ELi1ELb0EN4cute5tupleIJNS5_1CILi128EEENS7_ILi48EEENS7_ILi96EEEEEELi96ENS_6half_tEfNS_4arch4Sm80ELb0ELb1ELb1ELb1ELb0ELb1ELb1ELb0EEENS1_21CollectiveEpilogueFwdINS6_IJS8_SA_S9_EEENS6_IJNS7_ILi1EEESI_SI_EEESC_SE_Li128ELb1ELb1ELb0ELb0EEENS1_19SingleTileSchedulerILb1ELb0ELb1ELi128EEEEEEEEEvNT_6ParamsE)
        /*0128*/ 	.word	0x00000004


	//----- nvinfo : EIATTR_FRAME_SIZE
	.align		4
.L_60:
        /*012c*/ 	.byte	0x04, 0x11
        /*012e*/ 	.short	(.L_62 - .L_61)
	.align		4
.L_61:
        /*0130*/ 	.word	index@(_ZN7cutlass13device_kernelIN5flash19enable_sm80_to_sm89INS1_16FlashAttnFwdSm80INS1_25CollectiveMainloopFwdSm80ILi4ELi1ELb0EN4cute5tupleIJNS5_1CILi128EEENS7_ILi48EEENS7_ILi96EEEEEELi96ENS_6half_tEfNS_4arch4Sm80ELb0ELb1ELb1ELb1ELb0ELb1ELb1ELb0EEENS1_21CollectiveEpilogueFwdINS6_IJS8_SA_S9_EEENS6_IJNS7_ILi1EEESI_SI_EEESC_SE_Li128ELb1ELb1ELb0ELb0EEENS1_19SingleTileSchedulerILb1ELb0ELb1ELi128EEEEEEEEEvNT_6ParamsE)
        /*0134*/ 	.word	0x00000000


	//----- nvinfo : EIATTR_REGCOUNT
	.align		4
.L_62:
        /*0138*/ 	.byte	0x04, 0x2f
        /*013a*/ 	.short	(.L_64 - .L_63)
	.align		4
.L_63:
        /*013c*/ 	.word	index@(_ZN7cutlass13device_kernelIN5flash19enable_sm80_to_sm89INS1_16FlashAttnFwdSm80INS1_25CollectiveMainloopFwdSm80ILi4ELi1ELb0EN4cute5tupleIJNS5_1CILi128EEENS7_ILi48EEENS7_ILi96EEEEEELi96ENS_6half_tEfNS_4arch4Sm80ELb0ELb1ELb1ELb1ELb0ELb0ELb1ELb0EEENS1_21CollectiveEpilogueFwdINS6_IJS8_SA_S9_EEENS6_IJNS7_ILi1EEESI_SI_EEESC_SE_Li128ELb1ELb1ELb0ELb0EEENS1_19SingleTileSchedulerILb1ELb0ELb1ELi128EEEEEEEEEvNT_6ParamsE)
        /*0140*/ 	.word	0x00000004


	//----- nvinfo : EIATTR_FRAME_SIZE
	.align		4
.L_64:
        /*0144*/ 	.byte	0x04, 0x11
        /*0146*/ 	.short	(.L_66 - .L_65)
	.align		4
.L_65:
        /*0148*/ 	.word	index@(_ZN7cutlass13device_kernelIN5flash19enable_sm80_to_sm89INS1_16FlashAttnFwdSm80INS1_25CollectiveMainloopFwdSm80ILi4ELi1ELb0EN4cute5tupleIJNS5_1CILi128EEENS7_ILi48EEENS7_ILi96EEEEEELi96ENS_6half_tEfNS_4arch4Sm80ELb0ELb1ELb1ELb1ELb0ELb0ELb1ELb0EEENS1_21CollectiveEpilogueFwdINS6_IJS8_SA_S9_EEENS6_IJNS7_ILi1EEESI_SI_EEESC_SE_Li128ELb1ELb1ELb0ELb0EEENS1_19SingleTileSchedulerILb1ELb0ELb1ELi128EEEEEEEEEvNT_6ParamsE)
        /*014c*/ 	.word	0x00000000


	//----- nvinfo : EIATTR_REGCOUNT
	.align		4
.L_66:
        /*0150*/ 	.byte	0x04, 0x2f
        /*0152*/ 	.short	(.L_68 - .L_67)
	.align		4
.L_67:
        /*0154*/ 	.word	index@(_ZN7cutlass13device_kernelIN5flash19enable_sm80_to_sm89INS1_16FlashAttnFwdSm80INS1_25CollectiveMainloopFwdSm80ILi4ELi1ELb0EN4cute5tupleIJNS5_1CILi128EEENS7_ILi48EEENS7_ILi96EEEEEELi96ENS_6half_tEfNS_4arch4Sm80ELb0ELb1ELb1ELb0ELb0ELb0ELb1ELb0EEENS1_21CollectiveEpilogueFwdINS6_IJS8_SA_S9_EEENS6_IJNS7_ILi1EEESI_SI_EEESC_SE_Li128ELb0ELb1ELb0ELb0EEENS1_19SingleTileSchedulerILb0ELb0ELb1ELi128EEEEEEEEEvNT_6ParamsE)
        /*0158*/ 	.word	0x00000004


	//----- nvinfo : EIATTR_FRAME_SIZE
	.align		4
.L_68:
        /*015c*/ 	.byte	0x04, 0x11
        /*015e*/ 	.short	(.L_70 - .L_69)
	.align		4
.L_69:
        /*0160*/ 	.word	index@(_ZN7cutlass13device_kernelIN5flash19enable_sm80_to_sm89INS1_16FlashAttnFwdSm80INS1_25CollectiveMainloopFwdSm80ILi4ELi1ELb0EN4cute5tupleIJNS5_1CILi128EEENS7_ILi48EEENS7_ILi96EEEEEELi96ENS_6half_tEfNS_4arch4Sm80ELb0ELb1ELb1ELb0ELb0ELb0ELb1ELb0EEENS1_21CollectiveEpilogueFwdINS6_IJS8_SA_S9_EEENS6_IJNS7_ILi1EEESI_SI_EEESC_SE_Li128ELb0ELb1ELb0ELb0EEENS1_19SingleTileSchedulerILb0ELb0ELb1ELi128EEEEEEEEEvNT_6ParamsE)
        /*0164*/ 	.word	0x00000000


	//----- nvinfo : EIATTR_REGCOUNT
	.align		4
.L_70:
        /*0168*/ 	.byte	0x04, 0x2f
        /*016a*/ 	.short	(.L_72 - .L_71)
	.align		4
.L_71:
        /*016c*/ 	.word	index@(_ZN7cutlass13device_kernelIN5flash19enable_sm80_to_sm89INS1_16FlashAttnFwdSm80INS1_25CollectiveMainloopFwdSm80ILi4ELi1ELb0EN4cute5tupleIJNS5_1CILi128EEENS7_ILi64EEENS7_ILi96EEEEEELi96ENS_6half_tEfNS_4arch4Sm80ELb0ELb0ELb1ELb1ELb0ELb1ELb1ELb0EEENS1_21CollectiveEpilogueFwdINS6_IJS8_SA_S9_EEENS6_IJNS7_ILi1EEESI_SI_EEESC_SE_Li128ELb1ELb1ELb0ELb0EEENS1_19SingleTileSchedulerILb1ELb0ELb1ELi128EEEEEEEEEvNT_6ParamsE)
        /*0170*/ 	.word	0x00000004


	//----- nvinfo : EIATTR_FRAME_SIZE
	.align		4
.L_72:
        /*0174*/ 	.byte	0x04, 0x11
        /*0176*/ 	.short	(.L_74 - .L_73)
	.align		4
.L_73:
        /*0178*/ 	.word	index@(_ZN7cutlass13device_kernelIN5flash19enable_sm80_to_sm89INS1_16FlashAttnFwdSm80INS1_25CollectiveMainloopFwdSm80ILi4ELi1ELb0EN4cute5tupleIJNS5_1CILi128EEENS7_ILi64EEENS7_ILi96EEEEEELi96ENS_6half_tEfNS_4arch4Sm80ELb0ELb0ELb1ELb1ELb0ELb1ELb1ELb0EEENS1_21CollectiveEpilogueFwdINS6_IJS8_SA_S9_EEENS6_IJNS7_ILi1EEESI_SI_EEESC_SE_Li128ELb1ELb1ELb0ELb0EEENS1_19SingleTileSchedulerILb1ELb0ELb1ELi128EEEEEEEEEvNT_6ParamsE)
        /*017c*/ 	.word	0x00000000


	//----- nvinfo : EIATTR_REGCOUNT
	.align		4
.L_74:
        /*0180*/ 	.byte	0x04, 0x2f
        /*0182*/ 	.short	(.L_76 - .L_75)
	.align		4
.L_75:
        /*0184*/ 	.word	index@(_ZN7cutlass13device_kernelIN5flash19enable_sm80_to_sm89INS1_16FlashAttnFwdSm80INS1_25CollectiveMainloopFwdSm80ILi4ELi1ELb0EN4cute5tupleIJNS5_1CILi128EEENS7_ILi64EEENS7_ILi96EEEEEELi96ENS_6half_tEfNS_4arch4Sm80ELb0ELb0ELb1ELb1ELb0ELb0ELb1ELb0EEENS1_21CollectiveEpilogueFwdINS6_IJS8_SA_S9_EEENS6_IJNS7_ILi1EEESI_SI_EEESC_SE_Li128ELb1ELb1ELb0ELb0EEENS1_19SingleTileSchedulerILb1ELb0ELb1ELi128EEEEEEEEEvNT_6ParamsE)
        /*0188*/ 	.word	0x00000004


	//----- nvinfo : EIATTR_FRAME_SIZE
	.align		4
.L_76:
        /*018c*/ 	.byte	0x04, 0x11
        /*018e*/ 	.short	(.L_78 - .L_77)
	.align		4
.L_77:
        /*0190*/ 	.word	index@(_ZN7cutlass13device_kernelIN5flash19enable_sm80_to_sm89INS1_16FlashAttnFwdSm80INS1_25CollectiveMainloopFwdSm80ILi4ELi1ELb0EN4cute5tupleIJNS5_1CILi128EEENS7_ILi64EEENS7_ILi96EEEEEELi96ENS_6half_tEfNS_4arch4Sm80ELb0ELb0ELb1ELb1ELb0ELb0ELb1ELb0EEENS1_21CollectiveEpilogueFwdINS6_IJS8_SA_S9_EEENS6_IJNS7_ILi1EEESI_SI_EEESC_SE_Li128ELb1ELb1ELb0ELb0EEENS1_19SingleTileSchedulerILb1ELb0ELb1ELi128EEEEEEEEEvNT_6ParamsE)
        /*0194*/ 	.word	0x00000000


	//----- nvinfo : EIATTR_REGCOUNT
	.align		4
.L_78:
        /*0198*/ 	.byte	0x04, 0x2f
        /*019a*/ 	.short	(.L_80 - .L_79)
	.align		4
.L_79:
        /*019c*/ 	.word	index@(_ZN7cutlass13device_kernelIN5flash19enable_sm80_to_sm89INS1_16FlashAttnFwdSm80INS1_25CollectiveMainloopFwdSm80ILi4ELi1ELb0EN4cute5tupleIJNS5_1CILi128EEENS7_ILi64EEENS7_ILi96EEEEEELi96ENS_6half_tEfNS_4arch4Sm80ELb0ELb0ELb1ELb0ELb0ELb0ELb1ELb0EEENS1_21CollectiveEpilogueFwdINS6_IJS8_SA_S9_EEENS6_IJNS7_ILi1EEESI_SI_EEESC_SE_Li128ELb0ELb1ELb0ELb0EEENS1_19SingleTileSchedulerILb0ELb0ELb1ELi128EEEEEEEEEvNT_6ParamsE)
        /*01a0*/ 	.word	0x00000004


	//----- nvinfo : EIATTR_FRAME_SIZE
	.align		4
.L_80:
        /*01a4*/ 	.byte	0x04, 0x11
        /*01a6*/ 	.short	(.L_82 - .L_81)
	.align		4
.L_81:
        /*01a8*/ 	.word	index@(_ZN7cutlass13device_kernelIN5flash19enable_sm80_to_sm89INS1_16FlashAttnFwdSm80INS1_25CollectiveMainloopFwdSm80ILi4ELi1ELb0EN4cute5tupleIJNS5_1CILi128EEENS7_ILi64EEENS7_ILi96EEEEEELi96ENS_6half_tEfNS_4arch4Sm80ELb0ELb0ELb1ELb0ELb0ELb0ELb1ELb0EEENS1_21CollectiveEpilogueFwdINS6_IJS8_SA_S9_EEENS6_IJNS7_ILi1EEESI_SI_EEESC_SE_Li128ELb0ELb1ELb0ELb0EEENS1_19SingleTileSchedulerILb0ELb0ELb1ELi128EEEEEEEEEvNT_6ParamsE)
        /*01ac*/ 	.word	0x00000000


	//----- nvinfo : EIATTR_MIN_STACK_SIZE
	.align		4
.L_82:
        /*01b0*/ 	.byte	0x04, 0x12
        /*01b2*/ 	.short	(.L_84 - .L_83)
	.align		4
.L_83:
        /*01b4*/ 	.word	index@(_ZN7cutlass13device_kernelIN5flash19enable_sm80_to_sm89INS1_16FlashAttnFwdSm80INS1_25CollectiveMainloopFwdSm80ILi4ELi1ELb0EN4cute5tupleIJNS5_1CILi128EEENS7_ILi64EEENS7_ILi96EEEEEELi96ENS_6half_tEfNS_4arch4Sm80ELb0ELb0ELb1ELb0ELb0ELb0ELb1ELb0EEENS1_21CollectiveEpilogueFwdINS6_IJS8_SA_S9_EEENS6_IJNS7_ILi1EEESI_SI_EEESC_SE_Li128ELb0ELb1ELb0ELb0EEENS1_19SingleTileSchedulerILb0ELb0ELb1ELi128EEEEEEEEEvNT_6ParamsE)
        /*01b8*/ 	.word	0x00000000


	//----- nvinfo : EIATTR_MIN_STACK_SIZE
	.align		4
.L_84:
        /*01bc*/ 	.byte	0x04, 0x12
        /*01be*/ 	.short	(.L_86 - .L_85)
	.align		4
.L_85:
        /*01c0*/ 	.word	index@(_ZN7cutlass13device_kernelIN5flash19enable_sm80_to_sm89INS1_16FlashAttnFwdSm80INS1_25CollectiveMainloopFwdSm80ILi4ELi1ELb0EN4cute5tupleIJNS5_1CILi128EEENS7_ILi64EEENS7_ILi96EEEEEELi96ENS_6half_tEfNS_4arch4Sm80ELb0ELb0ELb1ELb1ELb0ELb0ELb1ELb0EEENS1_21CollectiveEpilogueFwdINS6_IJS8_SA_S9_EEENS6_IJNS7_ILi1EEESI_SI_EEESC_SE_Li128ELb1ELb1ELb0ELb0EEENS1_19SingleTileSchedulerILb1ELb0ELb1ELi128EEEEEEEEEvNT_6ParamsE)
        /*01c4*/ 	.word	0x00000000


	//----- nvinfo : EIATTR_MIN_STACK_SIZE
	.align		4
.L_86:
        /*01c8*/ 	.byte	0x04, 0x12
        /*01ca*/ 	.short	(.L_88 - .L_87)
	.align		4
.L_87:
        /*01cc*/ 	.word	index@(_ZN7cutlass13device_kernelIN5flash19enable_sm80_to_sm89INS1_16FlashAttnFwdSm80INS1_25CollectiveMainloopFwdSm80ILi4ELi1ELb0EN4cute5tupleIJNS5_1CILi128EEENS7_ILi64EEENS7_ILi96EEEEEELi96ENS_6half_tEfNS_4arch4Sm80ELb0ELb0ELb1ELb1ELb0ELb1ELb1ELb0EEENS1_21CollectiveEpilogueFwdINS6_IJS8_SA_S9_EEENS6_IJNS7_ILi1EEESI_SI_EEESC_SE_Li128ELb1ELb1ELb0ELb0EEENS1_19SingleTileSchedulerILb1ELb0ELb1ELi128EEEEEEEEEvNT_6ParamsE)
        /*01d0*/ 	.word	0x00000000


	//----- nvinfo : EIATTR_MIN_STACK_SIZE
	.align		4
.L_88:
        /*01d4*/ 	.byte	0x04, 0x12
        /*01d6*/ 	.short	(.L_90 - .L_89)
	.align		4
.L_89:
        /*01d8*/ 	.word	index@(_ZN7cutlass13device_kernelIN5flash19enable_sm80_to_sm89INS1_16FlashAttnFwdSm80INS1_25CollectiveMainloopFwdSm80ILi4ELi1ELb0EN4cute5tupleIJNS5_1CILi128EEENS7_ILi48EEENS7_ILi96EEEEEELi96ENS_6half_tEfNS_4arch4Sm80ELb0ELb1ELb1ELb0ELb0ELb0ELb1ELb0EEENS1_21CollectiveEpilogueFwdINS6_IJS8_SA_S9_EEENS6_IJNS7_ILi1EEESI_SI_EEESC_SE_Li128ELb0ELb1ELb0ELb0EEENS1_19SingleTileSchedulerILb0ELb0ELb1ELi128EEEEEEEEEvNT_6ParamsE)
        /*01dc*/ 	.word	0x00000000


	//----- nvinfo : EIATTR_MIN_STACK_SIZE
	.align		4
.L_90:
        /*01e0*/ 	.byte	0x04, 0x12
        /*01e2*/ 	.short	(.L_92 - .L_91)
	.align		4
.L_91:
        /*01e4*/ 	.word	index@(_ZN7cutlass13device_kernelIN5flash19enable_sm80_to_sm89INS1_16FlashAttnFwdSm80INS1_25CollectiveMainloopFwdSm80ILi4ELi1ELb0EN4cute5tupleIJNS5_1CILi128EEENS7_ILi48EEENS7_ILi96EEEEEELi96ENS_6half_tEfNS_4arch4Sm80ELb0ELb1ELb1ELb1ELb0ELb0ELb1ELb0EEENS1_21CollectiveEpilogueFwdINS6_IJS8_SA_S9_EEENS6_IJNS7_ILi1EEESI_SI_EEESC_SE_Li128ELb1ELb1ELb0ELb0EEENS1_19SingleTileSchedulerILb1ELb0ELb1ELi128EEEEEEEEEvNT_6ParamsE)
        /*01e8*/ 	.word	0x00000000


	//----- nvinfo : EIATTR_MIN_STACK_SIZE
	.align		4
.L_92:
        /*01ec*/ 	.byte	0x04, 0x12
        /*01ee*/ 	.short	(.L_94 - .L_93)
	.align		4
.L_93:
        /*01f0*/ 	.word	index@(_ZN7cutlass13device_kernelIN5flash19enable_sm80_to_sm89INS1_16FlashAttnFwdSm80INS1_25CollectiveMainloopFwdSm80ILi4ELi1ELb0EN4cute5tupleIJNS5_1CILi128EEENS7_ILi48EEENS7_ILi96EEEEEELi96ENS_6half_tEfNS_4arch4Sm80ELb0ELb1ELb1ELb1ELb0ELb1ELb1ELb0EEENS1_21CollectiveEpilogueFwdINS6_IJS8_SA_S9_EEENS6_IJNS7_ILi1EEESI_SI_EEESC_SE_Li128ELb1ELb1ELb0ELb0EEENS1_19SingleTileSchedulerILb1ELb0ELb1ELi128EEEEEEEEEvNT_6ParamsE)
        /*01f4*/ 	.word	0x00000000


	//----- nvinfo : EIATTR_MIN_STACK_SIZE
	.align		4
.L_94:
        /*01f8*/ 	.byte	0x04, 0x12
        /*01fa*/ 	.short	(.L_96 - .L_95)
	.align		4
.L_95:
        /*01fc*/ 	.word	index@(_ZN7cutlass13device_kernelIN5flash19enable_sm80_to_sm89INS1_16FlashAttnFwdSm80INS1_25CollectiveMainloopFwdSm80ILi4ELi1ELb0EN4cute5tupleIJNS5_1CILi128EEENS7_ILi64EEENS7_ILi96EEEEEELi96ENS_6half_tEfNS_4arch4Sm80ELb1ELb0ELb1ELb0ELb0ELb0ELb1ELb0EEENS1_21CollectiveEpilogueFwdINS6_IJS8_SA_S9_EEENS6_IJNS7_ILi1EEESI_SI_EEESC_SE_Li128ELb0ELb1ELb0ELb0EEENS1_30DynamicPersistentTileSchedulerILi128ELi128ELb0ELb1ELb0EEEEEEEEEvNT_6ParamsE)
        /*0200*/ 	.word	0x00000000


	//----- nvinfo : EIATTR_MIN_STACK_SIZE
	.align		4
.L_96:
        /*0204*/ 	.byte	0x04, 0x12
        /*0206*/ 	.short	(.L_98 - .L_97)
	.align		4
.L_97:
        /*0208*/ 	.word	index@(_ZN7cutlass13device_kernelIN5flash19enable_sm80_to_sm89INS1_16FlashAttnFwdSm80INS1_25CollectiveMainloopFwdSm80ILi4ELi1ELb0EN4cute5tupleIJNS5_1CILi128EEENS7_ILi64EEENS7_ILi96EEEEEELi96ENS_6half_tEfNS_4arch4Sm80ELb1ELb0ELb1ELb1ELb0ELb0ELb1ELb0EEENS1_21CollectiveEpilogueFwdINS6_IJS8_SA_S9_EEENS6_IJNS7_ILi1EEESI_SI_EEESC_SE_Li128ELb1ELb1ELb0ELb0EEENS1_19SingleTileSchedulerILb1ELb0ELb1ELi128EEEEEEEEEvNT_6ParamsE)
        /*020c*/ 	.word	0x00000000


	//----- nvinfo : EIATTR_MIN_STACK_SIZE
	.align		4
.L_98:
        /*0210*/ 	.byte	0x04, 0x12
        /*0212*/ 	.short	(.L_100 - .L_99)
	.align		4
.L_99:
        /*0214*/ 	.word	index@(_ZN7cutlass13device_kernelIN5flash19enable_sm80_to_sm89INS1_16FlashAttnFwdSm80INS1_25CollectiveMainloopFwdSm80ILi4ELi1ELb0EN4cute5tupleIJNS5_1CILi128EEENS7_ILi64EEENS7_ILi96EEEEEELi96ENS_6half_tEfNS_4arch4Sm80ELb1ELb0ELb1ELb1ELb0ELb1ELb1ELb0EEENS1_21CollectiveEpilogueFwdINS6_IJS8_SA_S9_EEENS6_IJNS7_ILi1EEESI_SI_EEESC_SE_Li128ELb1ELb1ELb0ELb0EEENS1_19SingleTileSchedulerILb1ELb0ELb1ELi128EEEEEEEEEvNT_6ParamsE)
        /*0218*/ 	.word	0x00000000


	//----- nvinfo : EIATTR_MIN_STACK_SIZE
	.align		4
.L_100:
        /*021c*/ 	.byte	0x04, 0x12
        /*021e*/ 	.short	(.L_102 - .L_101)
	.align		4
.L_101:
        /*0220*/ 	.word	index@(_ZN7cutlass13device_kernelIN5flash19enable_sm80_to_sm89INS1_16FlashAttnFwdSm80INS1_25CollectiveMainloopFwdSm80ILi4ELi1ELb0EN4cute5tupleIJNS5_1CILi128EEENS7_ILi64EEENS7_ILi96EEEEEELi96ENS_6half_tEfNS_4arch4Sm80ELb0ELb0ELb0ELb0ELb0ELb0ELb1ELb0EEENS1_21CollectiveEpilogueFwdINS6_IJS8_SA_S9_EEENS6_IJNS7_ILi1EEESI_SI_EEESC_SE_Li128ELb0ELb1ELb0ELb0EEENS1_19SingleTileSchedulerILb0ELb0ELb1ELi128EEEEEEEEEvNT_6ParamsE)
        /*0224*/ 	.word	0x00000000


	//----- nvinfo : EIATTR_MIN_STACK_SIZE
	.align		4
.L_102:
        /*0228*/ 	.byte	0x04, 0x12
        /*022a*/ 	.short	(.L_104 - .L_103)
	.align		4
.L_103:
        /*022c*/ 	.word	index@(_ZN7cutlass13device_kernelIN5flash19enable_sm80_to_sm89INS1_16FlashAttnFwdSm80INS1_25CollectiveMainloopFwdSm80ILi4ELi1ELb0EN4cute5tupleIJNS5_1CILi128EEENS7_ILi64EEENS7_ILi96EEEEEELi96ENS_6half_tEfNS_4arch4Sm80ELb0ELb0ELb0ELb1ELb0ELb0ELb1ELb0EEENS1_21CollectiveEpilogueFwdINS6_IJS8_SA_S9_EEENS6_IJNS7_ILi1EEESI_SI_EEESC_SE_Li128ELb1ELb1ELb0ELb0EEENS1_19SingleTileSchedulerILb1ELb0ELb1ELi128EEEEEEEEEvNT_6ParamsE)
        /*0230*/ 	.word	0x00000000


	//----- nvinfo : EIATTR_MIN_STACK_SIZE
	.align		4
.L_104:
        /*0234*/ 	.byte	0x04, 0x12
        /*0236*/ 	.short	(.L_106 - .L_105)
	.align		4
.L_105:
        /*0238*/ 	.word	index@(_ZN7cutlass13device_kernelIN5flash19enable_sm80_to_sm89INS1_16FlashAttnFwdSm80INS1_25CollectiveMainloopFwdSm80ILi4ELi1ELb0EN4cute5tupleIJNS5_1CILi128EEENS7_ILi64EEENS7_ILi96EEEEEELi96ENS_6half_tEfNS_4arch4Sm80ELb0ELb0ELb0ELb1ELb0ELb1ELb1ELb0EEENS1_21CollectiveEpilogueFwdINS6_IJS8_SA_S9_EEENS6_IJNS7_ILi1EEESI_SI_EEESC_SE_Li128ELb1ELb1ELb0ELb0EEENS1_19SingleTileSchedulerILb1ELb0ELb1ELi128EEEEEEEEEvNT_6ParamsE)
        /*023c*/ 	.word	0x00000000


	//----- nvinfo : EIATTR_MIN_STACK_SIZE
	.align		4
.L_106:
        /*0240*/ 	.byte	0x04, 0x12
        /*0242*/ 	.short	(.L_108 - .L_107)
	.align		4
.L_107:
        /*0244*/ 	.word	index@(_ZN7cutlass13device_kernelIN5flash19enable_sm80_to_sm89INS1_16FlashAttnFwdSm80INS1_25CollectiveMainloopFwdSm80ILi4ELi1ELb0EN4cute5tupleIJNS5_1CILi128EEENS7_ILi48EEENS7_ILi96EEEEEELi96ENS_6half_tEfNS_4arch4Sm80ELb0ELb1ELb0ELb0ELb0ELb0ELb1ELb0EEENS1_21CollectiveEpilogueFwdINS6_IJS8_SA_S9_EEENS6_IJNS7_ILi1EEESI_SI_EEESC_SE_Li128ELb0ELb1ELb0ELb0EEENS1_19SingleTileSchedulerILb0ELb0ELb1ELi128EEEEEEEEEvNT_6ParamsE)
        /*0248*/ 	.word	0x00000000


	//----- nvinfo : EIATTR_MIN_STACK_SIZE
	.align		4
.L_108:
        /*024c*/ 	.byte	0x04, 0x12
        /*024e*/ 	.short	(.L_110 - .L_109)
	.align		4
.L_109:
        /*0250*/ 	.word	index@(_ZN7cutlass13device_kernelIN5flash19enable_sm80_to_sm89INS1_16FlashAttnFwdSm80INS1_25CollectiveMainloopFwdSm80ILi4ELi1ELb0EN4cute5tupleIJNS5_1CILi128EEENS7_ILi48EEENS7_ILi96EEEEEELi96ENS_6half_tEfNS_4arch4Sm80ELb0ELb1ELb0ELb1ELb0ELb0ELb1ELb0EEENS1_21CollectiveEpilogueFwdINS6_IJS8_SA_S9_EEENS6_IJNS7_ILi1EEESI_SI_EEESC_SE_Li128ELb1ELb1ELb0ELb0EEENS1_19SingleTileSchedulerILb1ELb0ELb1ELi128EEEEEEEEEvNT_6ParamsE)
        /*0254*/ 	.word	0x00000000


	//----- nvinfo : EIATTR_MIN_STACK_SIZE
	.align		4
.L_110:
        /*0258*/ 	.byte	0x04, 0x12
        /*025a*/ 	.short	(.L_112 - .L_111)
	.align		4
.L_111:
        /*025c*/ 	.word	index@(_ZN7cutlass13device_kernelIN5flash19enable_sm80_to_sm89INS1_16FlashAttnFwdSm80INS1_25CollectiveMainloopFwdSm80ILi4ELi1ELb0EN4cute5tupleIJNS5_1CILi128EEENS7_ILi48EEENS7_ILi96EEEEEELi96ENS_6half_tEfNS_4arch4Sm80ELb0ELb1ELb0ELb1ELb0ELb1ELb1ELb0EEENS1_21CollectiveEpilogueFwdINS6_IJS8_SA_S9_EEENS6_IJNS7_ILi1EEESI_SI_EEESC_SE_Li128ELb1ELb1ELb0ELb0EEENS1_19SingleTileSchedulerILb1ELb0ELb1ELi128EEEEEEEEEvNT_6ParamsE)
        /*0260*/ 	.word	0x00000000


	//----- nvinfo : EIATTR_MIN_STACK_SIZE
	.align		4
.L_112:
        /*0264*/ 	.byte	0x04, 0x12
        /*0266*/ 	.short	(.L_114 - .L_113)
	.align		4
.L_113:
        /*0268*/ 	.word	index@(_ZN7cutlass13device_kernelIN5flash19enable_sm80_to_sm89INS1_16FlashAttnFwdSm80INS1_25CollectiveMainloopFwdSm80ILi4ELi1ELb0EN4cute5tupleIJNS5_1CILi128EEENS7_ILi64EEENS7_ILi96EEEEEELi96ENS_6half_tEfNS_4arch4Sm80ELb1ELb0ELb0ELb0ELb0ELb0ELb1ELb0EEENS1_21CollectiveEpilogueFwdINS6_IJS8_SA_S9_EEENS6_IJNS7_ILi1EEESI_SI_EEESC_SE_Li128ELb0ELb1ELb0ELb0EEENS1_30DynamicPersistentTileSchedulerILi128ELi128ELb0ELb1ELb0EEEEEEEEEvNT_6ParamsE)
        /*026c*/ 	.word	0x00000000


	//----- nvinfo : EIATTR_MIN_STACK_SIZE
	.align		4
.L_114:
        /*0270*/ 	.byte	0x04, 0x12
        /*0272*/ 	.short	(.L_116 - .L_115)
	.align		4
.L_115:
        /*0274*/ 	.word	index@(_ZN7cutlass13device_kernelIN5flash19enable_sm80_to_sm89INS1_16FlashAttnFwdSm80INS1_25CollectiveMainloopFwdSm80ILi4ELi1ELb0EN4cute5tupleIJNS5_1CILi128EEENS7_ILi64EEENS7_ILi96EEEEEELi96ENS_6half_tEfNS_4arch4Sm80ELb1ELb0ELb0ELb1ELb0ELb0ELb1ELb0EEENS1_21CollectiveEpilogueFwdINS6_IJS8_SA_S9_EEENS6_IJNS7_ILi1EEESI_SI_EEESC_SE_Li128ELb1ELb1ELb0ELb0EEENS1_19SingleTileSchedulerILb1ELb0ELb1ELi128EEEEEEEEEvNT_6ParamsE)
        /*0278*/ 	.word	0x00000000


	//----- nvinfo : EIATTR_MIN_STACK_SIZE
	.align		4
.L_116:
        /*027c*/ 	.byte	0x04, 0x12
        /*027e*/ 	.short	(.L_118 - .L_117)
	.align		4
.L_117:
        /*0280*/ 	.word	index@(_ZN7cutlass13device_kernelIN5flash19enable_sm80_to_sm89INS1_16FlashAttnFwdSm80INS1_25CollectiveMainloopFwdSm80ILi4ELi1ELb0EN4cute5tupleIJNS5_1CILi128EEENS7_ILi64EEENS7_ILi96EEEEEELi96ENS_6half_tEfNS_4arch4Sm80ELb1ELb0ELb0ELb1ELb0ELb1ELb1ELb0EEENS1_21CollectiveEpilogueFwdINS6_IJS8_SA_S9_EEENS6_IJNS7_ILi1EEESI_SI_EEESC_SE_Li128ELb1ELb1ELb0ELb0EEENS1_19SingleTileSchedulerILb1ELb0ELb1ELi128EEEEEEEEEvNT_6ParamsE)
        /*0284*/ 	.word	0x00000000
.L_118:


//--------------------- .nv.compat                --------------------------
	.section	.nv.compat,"",@"SHT_CUDA_COMPAT_INFO"
	.align	4
        /*0000*/ 	.byte	0x02, 0x09, 0x01, 0x00, 0x02, 0x02, 0x01, 0x00, 0x02, 0x05, 0x05, 0x00, 0x03, 0x07, 0x01, 0x01
        /*0010*/ 	.byte	0x02, 0x03, 0x00, 0x00, 0x02, 0x06, 0x01, 0x00, 0x04, 0x0b, 0x08, 0x00, 0x00, 0x00, 0x00, 0x00
        /*0020*/ 	.byte	0x00, 0x00, 0x00, 0x00


//--------------------- .nv.info._ZN7cutlass13device_kernelIN5flash19enable_sm80_to_sm89INS1_16FlashAttnFwdSm80INS1_25CollectiveMainloopFwdSm80ILi4ELi1ELb0EN4cute5tupleIJNS5_1CILi128EEENS7_ILi64EEENS7_ILi96EEEEEELi96ENS_6half_tEfNS_4arch4Sm80ELb0ELb0ELb1ELb0ELb0ELb0ELb1ELb0EEENS1_21CollectiveEpilogueFwdINS6_IJS8_SA_S9_EEENS6_IJNS7_ILi1EEESI_SI_EEESC_SE_Li128ELb0ELb1ELb0ELb0EEENS1_19SingleTileSchedulerILb0ELb0ELb1ELi128EEEEEEEEEvNT_6ParamsE --------------------------
	.section	.nv.info._ZN7cutlass13device_kernelIN5flash19enable_sm80_to_sm89INS1_16FlashAttnFwdSm80INS1_25CollectiveMainloopFwdSm80ILi4ELi1ELb0EN4cute5tupleIJNS5_1CILi128EEENS7_ILi64EEENS7_ILi96EEEEEELi96ENS_6half_tEfNS_4arch4Sm80ELb0ELb0ELb1ELb0ELb0ELb0ELb1ELb0EEENS1_21CollectiveEpilogueFwdINS6_IJS8_SA_S9_EEENS6_IJNS7_ILi1EEESI_SI_EEESC_SE_Li128ELb0ELb1ELb0ELb0EEENS1_19SingleTileSchedulerILb0ELb0ELb1ELi128EEEEEEEEEvNT_6ParamsE,"",@"SHT_CUDA_INFO"
	.sectionflags	@""
	.align	4


	//----- nvinfo : EIATTR_CUDA_API_VERSION
	.align		4
        /*0000*/ 	.byte	0x04, 0x37
        /*0002*/ 	.short	(.L_120 - .L_119)
.L_119:
        /*0004*/ 	.word	0x00000082


	//----- nvinfo : EIATTR_KPARAM_INFO
	.align		4
.L_120:
        /*0008*/ 	.byte	0x04, 0x17
        /*000a*/ 	.short	(.L_122 - .L_121)
.L_121:
        /*000c*/ 	.word	0x00000000
        /*0010*/ 	.short	0x0000
        /*0012*/ 	.short	0x0000
        /*0014*/ 	.byte	0x00, 0xf0, 0x61, 0x10


	//----- nvinfo : EIATTR_SPARSE_MMA_MASK
	.align		4
.L_122:
        /*0018*/ 	.byte	0x03, 0x50
        /*001a*/ 	.short	0x0000


	//----- nvinfo : EIATTR_MAXREG_COUNT
	.align		4
        /*001c*/ 	.byte	0x03, 0x1b
        /*001e*/ 	.short	0x00ff


	//----- nvinfo : EIATTR_MERCURY_ISA_VERSION
	.align		4
        /*0020*/ 	.byte	0x03, 0x5f
        /*0022*/ 	.short	0x0101


	//----- nvinfo : EIATTR_EXIT_INSTR_OFFSETS
	.align		4
        /*0024*/ 	.byte	0x04, 0x1c
        /*0026*/ 	.short	(.L_124 - .L_123)


	//   ....[0]....
.L_123:
        /*0028*/ 	.word	0x00000010


	//----- nvinfo : EIATTR_MAX_THREADS
	.align		4
.L_124:
        /*002c*/ 	.byte	0x04, 0x05
        /*002e*/ 	.short	(.L_126 - .L_125)
.L_125:
        /*0030*/ 	.word	0x00000080
        /*0034*/ 	.word	0x00000001
        /*0038*/ 	.word	0x00000001


	//----- nvinfo : EIATTR_CBANK_PARAM_SIZE
	.align		4
.L_126:
        /*003c*/ 	.byte	0x03, 0x19
        /*003e*/ 	.short	0x0418


	//----- nvinfo : EIATTR_PARAM_CBANK
	.align		4
        /*0040*/ 	.byte	0x04, 0x0a
        /*0042*/ 	.short	(.L_128 - .L_127)
	.align		4
.L_127:
        /*0044*/ 	.word	index@(.nv.constant0._ZN7cutlass13device_kernelIN5flash19enable_sm80_to_sm89INS1_16FlashAttnFwdSm80INS1_25CollectiveMainloopFwdSm80ILi4ELi1ELb0EN4cute5tupleIJNS5_1CILi128EEENS7_ILi64EEENS7_ILi96EEEEEELi96ENS_6half_tEfNS_4arch4Sm80ELb0ELb0ELb1ELb0ELb0ELb0ELb1ELb0EEENS1_21CollectiveEpilogueFwdINS6_IJS8_SA_S9_EEENS6_IJNS7_ILi1EEESI_SI_EEESC_SE_Li128ELb0ELb1ELb0ELb0EEENS1_19SingleTileSchedulerILb0ELb0ELb1ELi128EEEEEEEEEvNT_6ParamsE)
        /*0048*/ 	.short	0x0210
        /*004a*/ 	.short	0x0418


	//----- nvinfo : EIATTR_SW_WAR
	.align		4
.L_128:
        /*004c*/ 	.byte	0x04, 0x36
        /*004e*/ 	.short	(.L_130 - .L_129)
.L_129:
        /*0050*/ 	.word	0x00000008
.L_130:


//--------------------- .nv.info._ZN7cutlass13device_kernelIN5flash19enable_sm80_to_sm89INS1_16FlashAttnFwdSm80INS1_25CollectiveMainloopFwdSm80ILi4ELi1ELb0EN4cute5tupleIJNS5_1CILi128EEENS7_ILi64EEENS7_ILi96EEEEEELi96ENS_6half_tEfNS_4arch4Sm80ELb0ELb0ELb1ELb1ELb0ELb0ELb1ELb0EEENS1_21CollectiveEpilogueFwdINS6_IJS8_SA_S9_EEENS6_IJNS7_ILi1EEESI_SI_EEESC_SE_Li128ELb1ELb1ELb0ELb0EEENS1_19SingleTileSchedulerILb1ELb0ELb1ELi128EEEEEEEEEvNT_6ParamsE --------------------------
	.section	.nv.info._ZN7cutlass13device_kernelIN5flash19enable_sm80_to_sm89INS1_16FlashAttnFwdSm80INS1_25CollectiveMainloopFwdSm80ILi4ELi1ELb0EN4cute5tupleIJNS5_1CILi128EEENS7_ILi64EEENS7_ILi96EEEEEELi96ENS_6half_tEfNS_4arch4Sm80ELb0ELb0ELb1ELb1ELb0ELb0ELb1ELb0EEENS1_21CollectiveEpilogueFwdINS6_IJS8_SA_S9_EEENS6_IJNS7_ILi1EEESI_SI_EEESC_SE_Li128ELb1ELb1ELb0ELb0EEENS1_19SingleTileSchedulerILb1ELb0ELb1ELi128EEEEEEEEEvNT_6ParamsE,"",@"SHT_CUDA_INFO"
	.sectionflags	@""
	.align	4


	//----- nvinfo : EIATTR_CUDA_API_VERSION
	.align		4
        /*0000*/ 	.byte	0x04, 0x37
        /*0002*/ 	.short	(.L_132 - .L_131)
.L_131:
        /*0004*/ 	.word	0x00000082


	//----- nvinfo : EIATTR_KPARAM_INFO
	.align		4
.L_132:
        /*0008*/ 	.byte	0x04, 0x17
        /*000a*/ 	.short	(.L_134 - .L_133)
.L_133:
        /*000c*/ 	.word	0x00000000
        /*0010*/ 	.short	0x0000
        /*0012*/ 	.short	0x0000
        /*0014*/ 	.byte	0x00, 0xf0, 0x61, 0x10


	//----- nvinfo : EIATTR_SPARSE_MMA_MASK
	.align		4
.L_134:
        /*0018*/ 	.byte	0x03, 0x50
        /*001a*/ 	.short	0x0000


	//----- nvinfo : EIATTR_MAXREG_COUNT
	.align		4
        /*001c*/ 	.byte	0x03, 0x1b
        /*001e*/ 	.short	0x00ff


	//----- nvinfo : EIATTR_MERCURY_ISA_VERSION
	.align		4
        /*0020*/ 	.byte	0x03, 0x5f
        /*0022*/ 	.short	0x0101


	//----- nvinfo : EIATTR_EXIT_INSTR_OFFSETS
	.align		4
        /*0024*/ 	.byte	0x04, 0x1c
        /*0026*/ 	.short	(.L_136 - .L_135)


	//   ....[0]....
.L_135:
        /*0028*/ 	.word	0x00000010


	//----- nvinfo : EIATTR_MAX_THREADS
	.align		4
.L_136:
        /*002c*/ 	.byte	0x04, 0x05
        /*002e*/ 	.short	(.L_138 - .L_137)
.L_137:
        /*0030*/ 	.word	0x00000080
        /*0034*/ 	.word	0x00000001
        /*0038*/ 	.word	0x00000001


	//----- nvinfo : EIATTR_CBANK_PARAM_SIZE
	.align		4
.L_138:
        /*003c*/ 	.byte	0x03, 0x19
        /*003e*/ 	.short	0x0418


	//----- nvinfo : EIATTR_PARAM_CBANK
	.align		4
        /*0040*/ 	.byte	0x04, 0x0a
        /*0042*/ 	.short	(.L_140 - .L_139)
	.align		4
.L_139:
        /*0044*/ 	.word	index@(.nv.constant0._ZN7cutlass13device_kernelIN5flash19enable_sm80_to_sm89INS1_16FlashAttnFwdSm80INS1_25CollectiveMainloopFwdSm80ILi4ELi1ELb0EN4cute5tupleIJNS5_1CILi128EEENS7_ILi64EEENS7_ILi96EEEEEELi96ENS_6half_tEfNS_4arch4Sm80ELb0ELb0ELb1ELb1ELb0ELb0ELb1ELb0EEENS1_21CollectiveEpilogueFwdINS6_IJS8_SA_S9_EEENS6_IJNS7_ILi1EEESI_SI_EEESC_SE_Li128ELb1ELb1ELb0ELb0EEENS1_19SingleTileSchedulerILb1ELb0ELb1ELi128EEEEEEEEEvNT_6ParamsE)
        /*0048*/ 	.short	0x0210
        /*004a*/ 	.short	0x0418


	//----- nvinfo : EIATTR_SW_WAR
	.align		4
.L_140:
        /*004c*/ 	.byte	0x04, 0x36
        /*004e*/ 	.short	(.L_142 - .L_141)
.L_141:
        /*0050*/ 	.word	0x00000008
.L_142:


//--------------------- .nv.info._ZN7cutlass13device_kernelIN5flash19enable_sm80_to_sm89INS1_16FlashAttnFwdSm80INS1_25CollectiveMainloopFwdSm80ILi4ELi1ELb0EN4cute5tupleIJNS5_1CILi128EEENS7_ILi64EEENS7_ILi96EEEEEELi96ENS_6half_tEfNS_4arch4Sm80ELb0ELb0ELb1ELb1ELb0ELb1ELb1ELb0EEENS1_21CollectiveEpilogueFwdINS6_IJS8_SA_S9_EEENS6_IJNS7_ILi1EEESI_SI_EEESC_SE_Li128ELb1ELb1ELb0ELb0EEENS1_19SingleTileSchedulerILb1ELb0ELb1ELi128EEEEEEEEEvNT_6ParamsE --------------------------
	.section	.nv.info._ZN7cutlass13device_kernelIN5flash19enable_sm80_to_sm89INS1_16FlashAttnFwdSm80INS1_25CollectiveMainloopFwdSm80ILi4ELi1ELb0EN4cute5tupleIJNS5_1CILi128EEENS7_ILi64EEENS7_ILi96EEEEEELi96ENS_6half_tEfNS_4arch4Sm80ELb0ELb0ELb1ELb1ELb0ELb1ELb1ELb0EEENS1_21CollectiveEpilogueFwdINS6_IJS8_SA_S9_EEENS6_IJNS7_ILi1EEESI_SI_EEESC_SE_Li128ELb1ELb1ELb0ELb0EEENS1_19SingleTileSchedulerILb1ELb0ELb1ELi128EEEEEEEEEvNT_6ParamsE,"",@"SHT_CUDA_INFO"
	.sectionflags	@""
	.align	4


	//----- nvinfo : EIATTR_CUDA_API_VERSION
	.align		4
        /*0000*/ 	.byte	0x04, 0x37
        /*0002*/ 	.short	(.L_144 - .L_143)
.L_143:
        /*0004*/ 	.word	0x00000082


	//----- nvinfo : EIATTR_KPARAM_INFO
	.align		4
.L_144:
        /*0008*/ 	.byte	0x04, 0x17
        /*000a*/ 	.short	(.L_146 - .L_145)
.L_145:
        /*000c*/ 	.word	0x00000000
        /*0010*/ 	.short	0x0000
        /*0012*/ 	.short	0x0000
        /*0014*/ 	.byte	0x00, 0xf0, 0x61, 0x10


	//----- nvinfo : EIATTR_SPARSE_MMA_MASK
	.align		4
.L_146:
        /*0018*/ 	.byte	0x03, 0x50
        /*001a*/ 	.short	0x0000


	//----- nvinfo : EIATTR_MAXREG_COUNT
	.align		4
        /*001c*/ 	.byte	0x03, 0x1b
        /*001e*/ 	.short	0x00ff


	//----- nvinfo : EIATTR_MERCURY_ISA_VERSION
	.align		4
        /*0020*/ 	.byte	0x03, 0x5f
        /*0022*/ 	.short	0x0101


	//----- nvinfo : EIATTR_EXIT_INSTR_OFFSETS
	.align		4
        /*0024*/ 	.byte	0x04, 0x1c
        /*0026*/ 	.short	(.L_148 - .L_147)


	//   ....[0]....
.L_147:
        /*0028*/ 	.word	0x00000010


	//----- nvinfo : EIATTR_MAX_THREADS
	.align		4
.L_148:
        /*002c*/ 	.byte	0x04, 0x05
        /*002e*/ 	.short	(.L_150 - .L_149)
.L_149:
        /*0030*/ 	.word	0x00000080
        /*0034*/ 	.word	0x00000001
        /*0038*/ 	.word	0x00000001


	//----- nvinfo : EIATTR_CBANK_PARAM_SIZE
	.align		4
.L_150:
        /*003c*/ 	.byte	0x03, 0x19
        /*003e*/ 	.short	0x0418


	//----- nvinfo : EIATTR_PARAM_CBANK
	.align		4
        /*0040*/ 	.byte	0x04, 0x0a
        /*0042*/ 	.short	(.L_152 - .L_151)
	.align		4
.L_151:
        /*0044*/ 	.word	index@(.nv.constant0._ZN7cutlass13device_kernelIN5flash19enable_sm80_to_sm89INS1_16FlashAttnFwdSm80INS1_25CollectiveMainloopFwdSm80ILi4ELi1ELb0EN4cute5tupleIJNS5_1CILi128EEENS7_ILi64EEENS7_ILi96EEEEEELi96ENS_6half_tEfNS_4arch4Sm80ELb0ELb0ELb1ELb1ELb0ELb1ELb1ELb0EEENS1_21CollectiveEpilogueFwdINS6_IJS8_SA_S9_EEENS6_IJNS7_ILi1EEESI_SI_EEESC_SE_Li128ELb1ELb1ELb0ELb0EEENS1_19SingleTileSchedulerILb1ELb0ELb1ELi128EEEEEEEEEvNT_6ParamsE)
        /*0048*/ 	.short	0x0210
        /*004a*/ 	.short	0x0418


	//----- nvinfo : EIATTR_SW_WAR
	.align		4
.L_152:
        /*004c*/ 	.byte	0x04, 0x36
        /*004e*/ 	.short	(.L_154 - .L_153)
.L_153:
        /*0050*/ 	.word	0x00000008
.L_154:


//--------------------- .nv.info._ZN7cutlass13device_kernelIN5flash19enable_sm80_to_sm89INS1_16FlashAttnFwdSm80INS1_25CollectiveMainloopFwdSm80ILi4ELi1ELb0EN4cute5tupleIJNS5_1CILi128EEENS7_ILi48EEENS7_ILi96EEEEEELi96ENS_6half_tEfNS_4arch4Sm80ELb0ELb1ELb1ELb0ELb0ELb0ELb1ELb0EEENS1_21CollectiveEpilogueFwdINS6_IJS8_SA_S9_EEENS6_IJNS7_ILi1EEESI_SI_EEESC_SE_Li128ELb0ELb1ELb0ELb0EEENS1_19SingleTileSchedulerILb0ELb0ELb1ELi128EEEEEEEEEvNT_6ParamsE --------------------------
	.section	.nv.info._ZN7cutlass13device_kernelIN5flash19enable_sm80_to_sm89INS1_16FlashAttnFwdSm80INS1_25CollectiveMainloopFwdSm80ILi4ELi1ELb0EN4cute5tupleIJNS5_1CILi128EEENS7_ILi48EEENS7_ILi96EEEEEELi96ENS_6half_tEfNS_4arch4Sm80ELb0ELb1ELb1ELb0ELb0ELb0ELb1ELb0EEENS1_21CollectiveEpilogueFwdINS6_IJS8_SA_S9_EEENS6_IJNS7_ILi1EEESI_SI_EEESC_SE_Li128ELb0ELb1ELb0ELb0EEENS1_19SingleTileSchedulerILb0ELb0ELb1ELi128EEEEEEEEEvNT_6ParamsE,"",@"SHT_CUDA_INFO"
	.sectionflags	@""
	.align	4


	//----- nvinfo : EIATTR_CUDA_API_VERSION
	.align		4
        /*0000*/ 	.byte	0x04, 0x37
        /*0002*/ 	.short	(.L_156 - .L_155)
.L_155:
        /*0004*/ 	.word	0x00000082


	//----- nvinfo : EIATTR_KPARAM_INFO
	.align		4
.L_156:
        /*0008*/ 	.byte	0x04, 0x17
        /*000a*/ 	.short	(.L_158 - .L_157)
.L_157:
        /*000c*/ 	.word	0x00000000
        /*0010*/ 	.short	0x0000
        /*0012*/ 	.short	0x0000
        /*0014*/ 	.byte	0x00, 0xf0, 0x61, 0x10


	//----- nvinfo : EIATTR_SPARSE_MMA_MASK
	.align		4
.L_158:
        /*0018*/ 	.byte	0x03, 0x50
        /*001a*/ 	.short	0x0000


	//----- nvinfo : EIATTR_MAXREG_COUNT
	.align		4
        /*001c*/ 	.byte	0x03, 0x1b
        /*001e*/ 	.short	0x00ff


	//----- nvinfo : EIATTR_MERCURY_ISA_VERSION
	.align		4
        /*0020*/ 	.byte	0x03, 0x5f
        /*0022*/ 	.short	0x0101


	//----- nvinfo : EIATTR_EXIT_INSTR_OFFSETS
	.align		4
        /*0024*/ 	.byte	0x04, 0x1c
        /*0026*/ 	.short	(.L_160 - .L_159)


	//   ....[0]....
.L_159:
        /*0028*/ 	.word	0x00000010


	//----- nvinfo : EIATTR_MAX_THREADS
	.align		4
.L_160:
        /*002c*/ 	.byte	0x04, 0x05
        /*002e*/ 	.short	(.L_162 - .L_161)
.L_161:
        /*0030*/ 	.word	0x00000080
        /*0034*/ 	.word	0x00000001
        /*0038*/ 	.word	0x00000001


	//----- nvinfo : EIATTR_CBANK_PARAM_SIZE
	.align		4
.L_162:
        /*003c*/ 	.byte	0x03, 0x19
        /*003e*/ 	.short	0x0418


	//----- nvinfo : EIATTR_PARAM_CBANK
	.align		4
        /*0040*/ 	.byte	0x04, 0x0a
        /*0042*/ 	.short	(.L_164 - .L_163)
	.align		4
.L_163:
        /*0044*/ 	.word	index@(.nv.constant0._ZN7cutlass13device_kernelIN5flash19enable_sm80_to_sm89INS1_16FlashAttnFwdSm80INS1_25CollectiveMainloopFwdSm80ILi4ELi1ELb0EN4cute5tupleIJNS5_1CILi128EEENS7_ILi48EEENS7_ILi96EEEEEELi96ENS_6half_tEfNS_4arch4Sm80ELb0ELb1ELb1ELb0ELb0ELb0ELb1ELb0EEENS1_21CollectiveEpilogueFwdINS6_IJS8_SA_S9_EEENS6_IJNS7_ILi1EEESI_SI_EEESC_SE_Li128ELb0ELb1ELb0ELb0EEENS1_19SingleTileSchedulerILb0ELb0ELb1ELi128EEEEEEEEEvNT_6ParamsE)
        /*0048*/ 	.short	0x0210
        /*004a*/ 	.short	0x0418


	//----- nvinfo : EIATTR_SW_WAR
	.align		4
.L_164:
        /*004c*/ 	.byte	0x04, 0x36
        /*004e*/ 	.short	(.L_166 - .L_165)
.L_165:
        /*0050*/ 	.word	0x00000008
.L_166:


//--------------------- .nv.info._ZN7cutlass13device_kernelIN5flash19enable_sm80_to_sm89INS1_16FlashAttnFwdSm80INS1_25CollectiveMainloopFwdSm80ILi4ELi1ELb0EN4cute5tupleIJNS5_1CILi128EEENS7_ILi48EEENS7_ILi96EEEEEELi96ENS_6half_tEfNS_4arch4Sm80ELb0ELb1ELb1ELb1ELb0ELb0ELb1ELb0EEENS1_21CollectiveEpilogueFwdINS6_IJS8_SA_S9_EEENS6_IJNS7_ILi1EEESI_SI_EEESC_SE_Li128ELb1ELb1ELb0ELb0EEENS1_19SingleTileSchedulerILb1ELb0ELb1ELi128EEEEEEEEEvNT_6ParamsE --------------------------
	.section	.nv.info._ZN7cutlass13device_kernelIN5flash19enable_sm80_to_sm89INS1_16FlashAttnFwdSm80INS1_25CollectiveMainloopFwdSm80ILi4ELi1ELb0EN4cute5tupleIJNS5_1CILi128EEENS7_ILi48EEENS7_ILi96EEEEEELi96ENS_6half_tEfNS_4arch4Sm80ELb0ELb1ELb1ELb1ELb0ELb0ELb1ELb0EEENS1_21CollectiveEpilogueFwdINS6_IJS8_SA_S9_EEENS6_IJNS7_ILi1EEESI_SI_EEESC_SE_Li128ELb1ELb1ELb0ELb0EEENS1_19SingleTileSchedulerILb1ELb0ELb1ELi128EEEEEEEEEvNT_6ParamsE,"",@"SHT_CUDA_INFO"
	.sectionflags	@""
	.align	4


	//----- nvinfo : EIATTR_CUDA_API_VERSION
	.align		4
        /*0000*/ 	.byte	0x04, 0x37
        /*0002*/ 	.short	(.L_168 - .L_167)
.L_167:
        /*0004*/ 	.word	0x00000082


	//----- nvinfo : EIATTR_KPARAM_INFO
	.align		4
.L_168:
        /*0008*/ 	.byte	0x04, 0x17
        /*000a*/ 	.short	(.L_170 - .L_169)
.L_169:
        /*000c*/ 	.word	0x00000000
        /*0010*/ 	.short	0x0000
        /*0012*/ 	.short	0x0000
        /*0014*/ 	.byte	0x00, 0xf0, 0x61, 0x10


	//----- nvinfo : EIATTR_SPARSE_MMA_MASK
	.align		4
.L_170:
        /*0018*/ 	.byte	0x03, 0x50
        /*001a*/ 	.short	0x0000


	//----- nvinfo : EIATTR_MAXREG_COUNT
	.align		4
        /*001c*/ 	.byte	0x03, 0x1b
        /*001e*/ 	.short	0x00ff


	//----- nvinfo : EIATTR_MERCURY_ISA_VERSION
	.align		4
        /*0020*/ 	.byte	0x03, 0x5f
        /*0022*/ 	.short	0x0101


	//----- nvinfo : EIATTR_EXIT_INSTR_OFFSETS
	.align		4
        /*0024*/ 	.byte	0x04, 0x1c
        /*0026*/ 	.short	(.L_172 - .L_171)


	//   ....[0]....
.L_171:
        /*0028*/ 	.word	0x00000010


	//----- nvinfo : EIATTR_MAX_THREADS
	.align		4
.L_172:
        /*002c*/ 	.byte	0x04, 0x05
        /*002e*/ 	.short	(.L_174 - .L_173)
.L_173:
        /*0030*/ 	.word	0x00000080
        /*0034*/ 	.word	0x00000001
        /*0038*/ 	.word	0x00000001


	//----- nvinfo : EIATTR_CBANK_PARAM_SIZE
	.align		4
.L_174:
        /*003c*/ 	.byte	0x03, 0x19
        /*003e*/ 	.short	0x0418


	//----- nvinfo : EIATTR_PARAM_CBANK
	.align		4
        /*0040*/ 	.byte	0x04, 0x0a
        /*0042*/ 	.short	(.L_176 - .L_175)
	.align		4
.L_175:
        /*0044*/ 	.word	index@(.nv.constant0._ZN7cutlass13device_kernelIN5flash19enable_sm80_to_sm89INS1_16FlashAttnFwdSm80INS1_25CollectiveMainloopFwdSm80ILi4ELi1ELb0EN4cute5tupleIJNS5_1CILi128EEENS7_ILi48EEENS7_ILi96EEEEEELi96ENS_6half_tEfNS_4arch4Sm80ELb0ELb1ELb1ELb1ELb0ELb0ELb1ELb0EEENS1_21CollectiveEpilogueFwdINS6_IJS8_SA_S9_EEENS6_IJNS7_ILi1EEESI_SI_EEESC_SE_Li128ELb1ELb1ELb0ELb0EEENS1_19SingleTileSchedulerILb1ELb0ELb1ELi128EEEEEEEEEvNT_6ParamsE)
        /*0048*/ 	.short	0x0210
        /*004a*/ 	.short	0x0418


	//----- nvinfo : EIATTR_SW_WAR
	.align		4
.L_176:
        /*004c*/ 	.byte	0x04, 0x36
        /*004e*/ 	.short	(.L_178 - .L_177)
.L_177:
        /*0050*/ 	.word	0x00000008
.L_178:


//--------------------- .nv.info._ZN7cutlass13device_kernelIN5flash19enable_sm80_to_sm89INS1_16FlashAttnFwdSm80INS1_25CollectiveMainloopFwdSm80ILi4ELi1ELb0EN4cute5tupleIJNS5_1CILi128EEENS7_ILi48EEENS7_ILi96EEEEEELi96ENS_6half_tEfNS_4arch4Sm80ELb0ELb1ELb1ELb1ELb0ELb1ELb1ELb0EEENS1_21CollectiveEpilogueFwdINS6_IJS8_SA_S9_EEENS6_IJNS7_ILi1EEESI_SI_EEESC_SE_Li128ELb1ELb1ELb0ELb0EEENS1_19SingleTileSchedulerILb1ELb0ELb1ELi128EEEEEEEEEvNT_6ParamsE --------------------------
	.section	.nv.info._ZN7cutlass13device_kernelIN5flash19enable_sm80_to_sm89INS1_16FlashAttnFwdSm80INS1_25CollectiveMainloopFwdSm80ILi4ELi1ELb0EN4cute5tupleIJNS5_1CILi128EEENS7_ILi48EEENS7_ILi96EEEEEELi96ENS_6half_tEfNS_4arch4Sm80ELb0ELb1ELb1ELb1ELb0ELb1ELb1ELb0EEENS1_21CollectiveEpilogueFwdINS6_IJS8_SA_S9_EEENS6_IJNS7_ILi1EEESI_SI_EEESC_SE_Li128ELb1ELb1ELb0ELb0EEENS1_19SingleTileSchedulerILb1ELb0ELb1ELi128EEEEEEEEEvNT_6ParamsE,"",@"SHT_CUDA_INFO"
	.sectionflags	@""
	.align	4


	//----- nvinfo : EIATTR_CUDA_API_VERSION
	.align		4
        /*0000*/ 	.byte	0x04, 0x37
        /*0002*/ 	.short	(.L_180 - .L_179)
.L_179:
        /*0004*/ 	.word	0x00000082


	//----- nvinfo : EIATTR_KPARAM_INFO
	.align		4
.L_180:
        /*0008*/ 	.byte	0x04, 0x17
        /*000a*/ 	.short	(.L_182 - .L_181)
.L_181:
        /*000c*/ 	.word	0x00000000
        /*0010*/ 	.short	0x0000
        /*0012*/ 	.short	0x0000
        /*0014*/ 	.byte	0x00, 0xf0, 0x61, 0x10


	//----- nvinfo : EIATTR_SPARSE_MMA_MASK
	.align		4
.L_182:
        /*0018*/ 	.byte	0x03, 0x50
        /*001a*/ 	.short	0x0000


	//----- nvinfo : EIATTR_MAXREG_COUNT
	.align		4
        /*001c*/ 	.byte	0x03, 0x1b
        /*001e*/ 	.short	0x00ff


	//----- nvinfo : EIATTR_MERCURY_ISA_VERSION
	.align		4
        /*0020*/ 	.byte	0x03, 0x5f
        /*0022*/ 	.short	0x0101


	//----- nvinfo : EIATTR_EXIT_INSTR_OFFSETS
	.align		4
        /*0024*/ 	.byte	0x04, 0x1c
        /*0026*/ 	.short	(.L_184 - .L_183)


	//   ....[0]....
.L_183:
        /*0028*/ 	.word	0x00000010


	//----- nvinfo : EIATTR_MAX_THREADS
	.align		4
.L_184:
        /*002c*/ 	.byte	0x04, 0x05
        /*002e*/ 	.short	(.L_186 - .L_185)
.L_185:
        /*0030*/ 	.word	0x00000080
        /*0034*/ 	.word	0x00000001
        /*0038*/ 	.word	0x00000001


	//----- nvinfo : EIATTR_CBANK_PARAM_SIZE
	.align		4
.L_186:
        /*003c*/ 	.byte	0x03, 0x19
        /*003e*/ 	.short	0x0418


	//----- nvinfo : EIATTR_PARAM_CBANK
	.align		4
        /*0040*/ 	.byte	0x04, 0x0a
        /*0042*/ 	.short	(.L_188 - .L_187)
	.align		4
.L_187:
        /*0044*/ 	.word	index@(.nv.constant0._ZN7cutlass13device_kernelIN5flash19enable_sm80_to_sm89INS1_16FlashAttnFwdSm80INS1_25CollectiveMainloopFwdSm80ILi4ELi1ELb0EN4cute5tupleIJNS5_1CILi128EEENS7_ILi48EEENS7_ILi96EEEEEELi96ENS_6half_tEfNS_4arch4Sm80ELb0ELb1ELb1ELb1ELb0ELb1ELb1ELb0EEENS1_21CollectiveEpilogueFwdINS6_IJS8_SA_S9_EEENS6_IJNS7_ILi1EEESI_SI_EEESC_SE_Li128ELb1ELb1ELb0ELb0EEENS1_19SingleTileSchedulerILb1ELb0ELb1ELi128EEEEEEEEEvNT_6ParamsE)
        /*0048*/ 	.short	0x0210
        /*004a*/ 	.short	0x0418


	//----- nvinfo : EIATTR_SW_WAR
	.align		4
.L_188:
        /*004c*/ 	.byte	0x04, 0x36
        /*004e*/ 	.short	(.L_190 - .L_189)
.L_189:
        /*0050*/ 	.word	0x00000008
.L_190:


//--------------------- .nv.info._ZN7cutlass13device_kernelIN5flash19enable_sm80_to_sm89INS1_16FlashAttnFwdSm80INS1_25CollectiveMainloopFwdSm80ILi4ELi1ELb0EN4cute5tupleIJNS5_1CILi128EEENS7_ILi64EEENS7_ILi96EEEEEELi96ENS_6half_tEfNS_4arch4Sm80ELb1ELb0ELb1ELb0ELb0ELb0ELb1ELb0EEENS1_21CollectiveEpilogueFwdINS6_IJS8_SA_S9_EEENS6_IJNS7_ILi1EEESI_SI_EEESC_SE_Li128ELb0ELb1ELb0ELb0EEENS1_30DynamicPersistentTileSchedulerILi128ELi128ELb0ELb1ELb0EEEEEEEEEvNT_6ParamsE --------------------------
	.section	.nv.info._ZN7cutlass13device_kernelIN5flash19enable_sm80_to_sm89INS1_16FlashAttnFwdSm80INS1_25CollectiveMainloopFwdSm80ILi4ELi1ELb0EN4cute5tupleIJNS5_1CILi128EEENS7_ILi64EEENS7_ILi96EEEEEELi96ENS_6half_tEfNS_4arch4Sm80ELb1ELb0ELb1ELb0ELb0ELb0ELb1ELb0EEENS1_21CollectiveEpilogueFwdINS6_IJS8_SA_S9_EEENS6_IJNS7_ILi1EEESI_SI_EEESC_SE_Li128ELb0ELb1ELb0ELb0EEENS1_30DynamicPersistentTileSchedulerILi128ELi128ELb0ELb1ELb0EEEEEEEEEvNT_6ParamsE,"",@"SHT_CUDA_INFO"
	.sectionflags	@""
	.align	4


	//----- nvinfo : EIATTR_CUDA_API_VERSION
	.align		4
        /*0000*/ 	.byte	0x04, 0x37
        /*0002*/ 	.short	(.L_192 - .L_191)
.L_191:
        /*0004*/ 	.word	0x00000082


	//----- nvinfo : EIATTR_KPARAM_INFO
	.align		4
.L_192:
        /*0008*/ 	.byte	0x04, 0x17
        /*000a*/ 	.short	(.L_194 - .L_193)
.L_193:
        /*000c*/ 	.word	0x00000000
        /*0010*/ 	.short	0x0000
        /*0012*/ 	.short	0x0000
        /*0014*/ 	.byte	0x00, 0xf0, 0xa1, 0x10


	//----- nvinfo : EIATTR_SPARSE_MMA_MASK
	.align		4
.L_194:
        /*0018*/ 	.byte	0x03, 0x50
        /*001a*/ 	.short	0x0000


	//----- nvinfo : EIATTR_MAXREG_COUNT
	.align		4
        /*001c*/ 	.byte	0x03, 0x1b
        /*001e*/ 	.short	0x00ff


	//----- nvinfo : EIATTR_MERCURY_ISA_VERSION
	.align		4
        /*0020*/ 	.byte	0x03, 0x5f
        /*0022*/ 	.short	0x0101


	//----- nvinfo : EIATTR_EXIT_INSTR_OFFSETS
	.align		4
        /*0024*/ 	.byte	0x04, 0x1c
        /*0026*/ 	.short	(.L_196 - .L_195)


	//   ....[0]....
.L_195:
        /*0028*/ 	.word	0x00000010


	//----- nvinfo : EIATTR_MAX_THREADS
	.align		4
.L_196:
        /*002c*/ 	.byte	0x04, 0x05
        /*002e*/ 	.short	(.L_198 - .L_197)
.L_197:
        /*0030*/ 	.word	0x00000080
        /*0034*/ 	.word	0x00000001
        /*0038*/ 	.word	0x00000001


	//----- nvinfo : EIATTR_CBANK_PARAM_SIZE
	.align		4
.L_198:
        /*003c*/ 	.byte	0x03, 0x19
        /*003e*/ 	.short	0x0428


	//----- nvinfo : EIATTR_PARAM_CBANK
	.align		4
        /*0040*/ 	.byte	0x04, 0x0a
        /*0042*/ 	.short	(.L_200 - .L_199)
	.align		4
.L_199:
        /*0044*/ 	.word	index@(.nv.constant0._ZN7cutlass13device_kernelIN5flash19enable_sm80_to_sm89INS1_16FlashAttnFwdSm80INS1_25CollectiveMainloopFwdSm80ILi4ELi1ELb0EN4cute5tupleIJNS5_1CILi128EEENS7_ILi64EEENS7_ILi96EEEEEELi96ENS_6half_tEfNS_4arch4Sm80ELb1ELb0ELb1ELb0ELb0ELb0ELb1ELb0EEENS1_21CollectiveEpilogueFwdINS6_IJS8_SA_S9_EEENS6_IJNS7_ILi1EEESI_SI_EEESC_SE_Li128ELb0ELb1ELb0ELb0EEENS1_30DynamicPersistentTileSchedulerILi128ELi128ELb0ELb1ELb0EEEEEEEEEvNT_6ParamsE)
        /*0048*/ 	.short	0x0210
        /*004a*/ 	.short	0x0428


	//----- nvinfo : EIATTR_SW_WAR
	.align		4
.L_200:
        /*004c*/ 	.byte	0x04, 0x36
        /*004e*/ 	.short	(.L_202 - .L_201)
.L_201:
        /*0050*/ 	.word	0x00000008
.L_202:


//--------------------- .nv.info._ZN7cutlass13device_kernelIN5flash19enable_sm80_to_sm89INS1_16FlashAttnFwdSm80INS1_25CollectiveMainloopFwdSm80ILi4ELi1ELb0EN4cute5tupleIJNS5_1CILi128EEENS7_ILi64EEENS7_ILi96EEEEEELi96ENS_6half_tEfNS_4arch4Sm80ELb1ELb0ELb1ELb1ELb0ELb0ELb1ELb0EEENS1_21CollectiveEpilogueFwdINS6_IJS8_SA_S9_EEENS6_IJNS7_ILi1EEESI_SI_EEESC_SE_Li128ELb1ELb1ELb0ELb0EEENS1_19SingleTileSchedulerILb1ELb0ELb1ELi128EEEEEEEEEvNT_6ParamsE --------------------------
	.section	.nv.info._ZN7cutlass13device_kernelIN5flash19enable_sm80_to_sm89INS1_16FlashAttnFwdSm80INS1_25CollectiveMainloopFwdSm80ILi4ELi1ELb0EN4cute5tupleIJNS5_1CILi128EEENS7_ILi64EEENS7_ILi96EEEEEELi96ENS_6half_tEfNS_4arch4Sm80ELb1ELb0ELb1ELb1ELb0ELb0ELb1ELb0EEENS1_21CollectiveEpilogueFwdINS6_IJS8_SA_S9_EEENS6_IJNS7_ILi1EEESI_SI_EEESC_SE_Li128ELb1ELb1ELb0ELb0EEENS1_19SingleTileSchedulerILb1ELb0ELb1ELi128EEEEEEEEEvNT_6ParamsE,"",@"SHT_CUDA_INFO"
	.sectionflags	@""
	.align	4


	//----- nvinfo : EIATTR_CUDA_API_VERSION
	.align		4
        /*0000*/ 	.byte	0x04, 0x37
        /*0002*/ 	.short	(.L_204 - .L_203)
.L_203:
        /*0004*/ 	.word	0x00000082


	//----- nvinfo : EIATTR_KPARAM_INFO
	.align		4
.L_204:
        /*0008*/ 	.byte	0x04, 0x17
        /*000a*/ 	.short	(.L_206 - .L_205)
.L_205:
        /*000c*/ 	.word	0x00000000
        /*0010*/ 	.short	0x0000
        /*0012*/ 	.short	0x0000
        /*0014*/ 	.byte	0x00, 0xf0, 0x61, 0x10


	//----- nvinfo : EIATTR_SPARSE_MMA_MASK
	.align		4
.L_206:
        /*0018*/ 	.byte	0x03, 0x50
        /*001a*/ 	.short	0x0000


	//----- nvinfo : EIATTR_MAXREG_COUNT
	.align		4
        /*001c*/ 	.byte	0x03, 0x1b
        /*001e*/ 	.short	0x00ff


	//----- nvinfo : EIATTR_MERCURY_ISA_VERSION
	.align		4
        /*0020*/ 	.byte	0x03, 0x5f
        /*0022*/ 	.short	0x0101


	//----- nvinfo : EIATTR_EXIT_INSTR_OFFSETS
	.align		4
        /*0024*/ 	.byte	0x04, 0x1c
        /*0026*/ 	.short	(.L_208 - .L_207)


	//   ....[0]....
.L_207:
        /*0028*/ 	.word	0x00000010


	//----- nvinfo : EIATTR_MAX_THREADS
	.align		4
.L_208:
        /*002c*/ 	.byte	0x04, 0x05
        /*002e*/ 	.short	(.L_210 - .L_209)
.L_209:
        /*0030*/ 	.word	0x00000080
        /*0034*/ 	.word	0x00000001
        /*0038*/ 	.word	0x00000001


	//----- nvinfo : EIATTR_CBANK_PARAM_SIZE
	.align		4
.L_210:
        /*003c*/ 	.byte	0x03, 0x19
        /*003e*/ 	.short	0x0418


	//----- nvinfo : EIATTR_PARAM_CBANK
	.align		4
        /*0040*/ 	.byte	0x04, 0x0a
        /*0042*/ 	.short	(.L_212 - .L_211)
	.align		4
.L_211:
        /*0044*/ 	.word	index@(.nv.constant0._ZN7cutlass13device_kernelIN5flash19enable_sm80_to_sm89INS1_16FlashAttnFwdSm80INS1_25CollectiveMainloopFwdSm80ILi4ELi1ELb0EN4cute5tupleIJNS5_1CILi128EEENS7_ILi64EEENS7_ILi96EEEEEELi96ENS_6half_tEfNS_4arch4Sm80ELb1ELb0ELb1ELb1ELb0ELb0ELb1ELb0EEENS1_21CollectiveEpilogueFwdINS6_IJS8_SA_S9_EEENS6_IJNS7_ILi1EEESI_SI_EEESC_SE_Li128ELb1ELb1ELb0ELb0EEENS1_19SingleTileSchedulerILb1ELb0ELb1ELi128EEEEEEEEEvNT_6ParamsE)
        /*0048*/ 	.short	0x0210
        /*004a*/ 	.short	0x0418


	//----- nvinfo : EIATTR_SW_WAR
	.align		4
.L_212:
        /*004c*/ 	.byte	0x04, 0x36
        /*004e*/ 	.short	(.L_214 - .L_213)
.L_213:
        /*0050*/ 	.word	0x00000008
.L_214:


//--------------------- .nv.info._ZN7cutlass13device_kernelIN5flash19enable_sm80_to_sm89INS1_16FlashAttnFwdSm80INS1_25CollectiveMainloopFwdSm80ILi4ELi1ELb0EN4cute5tupleIJNS5_1CILi128EEENS7_ILi64EEENS7_ILi96EEEEEELi96ENS_6half_tEfNS_4arch4Sm80ELb1ELb0ELb1ELb1ELb0ELb1ELb1ELb0EEENS1_21CollectiveEpilogueFwdINS6_IJS8_SA_S9_EEENS6_IJNS7_ILi1EEESI_SI_EEESC_SE_Li128ELb1ELb1ELb0ELb0EEENS1_19SingleTileSchedulerILb1ELb0ELb1ELi128EEEEEEEEEvNT_6ParamsE --------------------------
	.section	.nv.info._ZN7cutlass13device_kernelIN5flash19enable_sm80_to_sm89INS1_16FlashAttnFwdSm80INS1_25CollectiveMainloopFwdSm80ILi4ELi1ELb0EN4cute5tupleIJNS5_1CILi128EEENS7_ILi64EEENS7_ILi96EEEEEELi96ENS_6half_tEfNS_4arch4Sm80ELb1ELb0ELb1ELb1ELb0ELb1ELb1ELb0EEENS1_21CollectiveEpilogueFwdINS6_IJS8_SA_S9_EEENS6_IJNS7_ILi1EEESI_SI_EEESC_SE_Li128ELb1ELb1ELb0ELb0EEENS1_19SingleTileSchedulerILb1ELb0ELb1ELi128EEEEEEEEEvNT_6ParamsE,"",@"SHT_CUDA_INFO"
	.sectionflags	@""
	.align	4


	//----- nvinfo : EIATTR_CUDA_API_VERSION
	.align		4
        /*0000*/ 	.byte	0x04, 0x37
        /*0002*/ 	.short	(.L_216 - .L_215)
.L_215:
        /*0004*/ 	.word	0x00000082


	//----- nvinfo : EIATTR_KPARAM_INFO
	.align		4
.L_216:
        /*0008*/ 	.byte	0x04, 0x17
        /*000a*/ 	.short	(.L_218 - .L_217)
.L_217:
        /*000c*/ 	.word	0x00000000
        /*0010*/ 	.short	0x0000
        /*0012*/ 	.short	0x0000
        /*0014*/ 	.byte	0x00, 0xf0, 0x61, 0x10


	//----- nvinfo : EIATTR_SPARSE_MMA_MASK
	.align		4
.L_218:
        /*0018*/ 	.byte	0x03, 0x50
        /*001a*/ 	.short	0x0000


	//----- nvinfo : EIATTR_MAXREG_COUNT
	.align		4
        /*001c*/ 	.byte	0x03, 0x1b
        /*001e*/ 	.short	0x00ff


	//----- nvinfo : EIATTR_MERCURY_ISA_VERSION
	.align		4
        /*0020*/ 	.byte	0x03, 0x5f
        /*0022*/ 	.short	0x0101


	//----- nvinfo : EIATTR_EXIT_INSTR_OFFSETS
	.align		4
        /*0024*/ 	.byte	0x04, 0x1c
        /*0026*/ 	.short	(.L_220 - .L_219)


	//   ....[0]....
.L_219:
        /*0028*/ 	.word	0x00000010


	//----- nvinfo : EIATTR_MAX_THREADS
	.align		4
.L_220:
        /*002c*/ 	.byte	0x04, 0x05
        /*002e*/ 	.short	(.L_222 - .L_221)
.L_221:
        /*0030*/ 	.word	0x00000080
        /*0034*/ 	.word	0x00000001
        /*0038*/ 	.word	0x00000001


	//----- nvinfo : EIATTR_CBANK_PARAM_SIZE
	.align		4
.L_222:
        /*003c*/ 	.byte	0x03, 0x19
        /*003e*/ 	.short	0x0418


	//----- nvinfo : EIATTR_PARAM_CBANK
	.align		4
        /*0040*/ 	.byte	0x04, 0x0a
        /*0042*/ 	.short	(.L_224 - .L_223)
	.align		4
.L_223:
        /*0044*/ 	.word	index@(.nv.constant0._ZN7cutlass13device_kernelIN5flash19enable_sm80_to_sm89INS1_16FlashAttnFwdSm80INS1_25CollectiveMainloopFwdSm80ILi4ELi1ELb0EN4cute5tupleIJNS5_1CILi128EEENS7_ILi64EEENS7_ILi96EEEEEELi96ENS_6half_tEfNS_4arch4Sm80ELb1ELb0ELb1ELb1ELb0ELb1ELb1ELb0EEENS1_21CollectiveEpilogueFwdINS6_IJS8_SA_S9_EEENS6_IJNS7_ILi1EEESI_SI_EEESC_SE_Li128ELb1ELb1ELb0ELb0EEENS1_19SingleTileSchedulerILb1ELb0ELb1ELi128EEEEEEEEEvNT_6ParamsE)
        /*0048*/ 	.short	0x0210
        /*004a*/ 	.short	0x0418


	//----- nvinfo : EIATTR_SW_WAR
	.align		4
.L_224:
        /*004c*/ 	.byte	0x04, 0x36
        /*004e*/ 	.short	(.L_226 - .L_225)
.L_225:
        /*0050*/ 	.word	0x00000008
.L_226:


//--------------------- .nv.info._ZN7cutlass13device_kernelIN5flash19enable_sm80_to_sm89INS1_16FlashAttnFwdSm80INS1_25CollectiveMainloopFwdSm80ILi4ELi1ELb0EN4cute5tupleIJNS5_1CILi128EEENS7_ILi64EEENS7_ILi96EEEEEELi96ENS_6half_tEfNS_4arch4Sm80ELb0ELb0ELb0ELb0ELb0ELb0ELb1ELb0EEENS1_21CollectiveEpilogueFwdINS6_IJS8_SA_S9_EEENS6_IJNS7_ILi1EEESI_SI_EEESC_SE_Li128ELb0ELb1ELb0ELb0EEENS1_19SingleTileSchedulerILb0ELb0ELb1ELi128EEEEEEEEEvNT_6ParamsE --------------------------
	.section	.nv.info._ZN7cutlass13device_kernelIN5flash19enable_sm80_to_sm89INS1_16FlashAttnFwdSm80INS1_25CollectiveMainloopFwdSm80ILi4ELi1ELb0EN4cute5tupleIJNS5_1CILi128EEENS7_ILi64EEENS7_ILi96EEEEEELi96ENS_6half_tEfNS_4arch4Sm80ELb0ELb0ELb0ELb0ELb0ELb0ELb1ELb0EEENS1_21CollectiveEpilogueFwdINS6_IJS8_SA_S9_EEENS6_IJNS7_ILi1EEESI_SI_EEESC_SE_Li128ELb0ELb1ELb0ELb0EEENS1_19SingleTileSchedulerILb0ELb0ELb1ELi128EEEEEEEEEvNT_6ParamsE,"",@"SHT_CUDA_INFO"
	.sectionflags	@""
	.align	4


	//----- nvinfo : EIATTR_CUDA_API_VERSION
	.align		4
        /*0000*/ 	.byte	0x04, 0x37
        /*0002*/ 	.short	(.L_228 - .L_227)
.L_227:
        /*0004*/ 	.word	0x00000082


	//----- nvinfo : EIATTR_KPARAM_INFO
	.align		4
.L_228:
        /*0008*/ 	.byte	0x04, 0x17
        /*000a*/ 	.short	(.L_230 - .L_229)
.L_229:
        /*000c*/ 	.word	0x00000000
        /*0010*/ 	.short	0x0000
        /*0012*/ 	.short	0x0000
        /*0014*/ 	.byte	0x00, 0xf0, 0x61, 0x10


	//----- nvinfo : EIATTR_SPARSE_MMA_MASK
	.align		4
.L_230:
        /*0018*/ 	.byte	0x03, 0x50
        /*001a*/ 	.short	0x0000


	//----- nvinfo : EIATTR_MAXREG_COUNT
	.align		4
        /*001c*/ 	.byte	0x03, 0x1b
        /*001e*/ 	.short	0x00ff


	//----- nvinfo : EIATTR_MERCURY_ISA_VERSION
	.align		4
        /*0020*/ 	.byte	0x03, 0x5f
        /*0022*/ 	.short	0x0101


	//----- nvinfo : EIATTR_EXIT_INSTR_OFFSETS
	.align		4
        /*0024*/ 	.byte	0x04, 0x1c
        /*0026*/ 	.short	(.L_232 - .L_231)


	//   ....[0]....
.L_231:
        /*0028*/ 	.word	0x00000010


	//----- nvinfo : EIATTR_MAX_THREADS
	.align		4
.L_232:
        /*002c*/ 	.byte	0x04, 0x05
        /*002e*/ 	.short	(.L_234 - .L_233)
.L_233:
        /*0030*/ 	.word	0x00000080
        /*0034*/ 	.word	0x00000001
        /*0038*/ 	.word	0x00000001


	//----- nvinfo : EIATTR_CBANK_PARAM_SIZE
	.align		4
.L_234:
        /*003c*/ 	.byte	0x03, 0x19
        /*003e*/ 	.short	0x0418


	//----- nvinfo : EIATTR_PARAM_CBANK
	.align		4
        /*0040*/ 	.byte	0x04, 0x0a
        /*0042*/ 	.short	(.L_236 - .L_235)
	.align		4
.L_235:
        /*0044*/ 	.word	index@(.nv.constant0._ZN7cutlass13device_kernelIN5flash19enable_sm80_to_sm89INS1_16FlashAttnFwdSm80INS1_25CollectiveMainloopFwdSm80ILi4ELi1ELb0EN4cute5tupleIJNS5_1CILi128EEENS7_ILi64EEENS7_ILi96EEEEEELi96ENS_6half_tEfNS_4arch4Sm80ELb0ELb0ELb0ELb0ELb0ELb0ELb1ELb0EEENS1_21CollectiveEpilogueFwdINS6_IJS8_SA_S9_EEENS6_IJNS7_ILi1EEESI_SI_EEESC_SE_Li128ELb0ELb1ELb0ELb0EEENS1_19SingleTileSchedulerILb0ELb0ELb1ELi128EEEEEEEEEvNT_6ParamsE)
        /*0048*/ 	.short	0x0210
        /*004a*/ 	.short	0x0418


	//----- nvinfo : EIATTR_SW_WAR
	.align		4
.L_236:
        /*004c*/ 	.byte	0x04, 0x36
        /*004e*/ 	.short	(.L_238 - .L_237)
.L_237:
        /*0050*/ 	.word	0x00000008
.L_238:


//--------------------- .nv.info._ZN7cutlass13device_kernelIN5flash19enable_sm80_to_sm89INS1_16FlashAttnFwdSm80INS1_25CollectiveMainloopFwdSm80ILi4ELi1ELb0EN4cute5tupleIJNS5_1CILi128EEENS7_ILi64EEENS7_ILi96EEEEEELi96ENS_6half_tEfNS_4arch4Sm80ELb0ELb0ELb0ELb1ELb0ELb0ELb1ELb0EEENS1_21CollectiveEpilogueFwdINS6_IJS8_SA_S9_EEENS6_IJNS7_ILi1EEESI_SI_EEESC_SE_Li128ELb1ELb1ELb0ELb0EEENS1_19SingleTileSchedulerILb1ELb0ELb1ELi128EEEEEEEEEvNT_6ParamsE --------------------------
	.section	.nv.info._ZN7cutlass13device_kernelIN5flash19enable_sm80_to_sm89INS1_16FlashAttnFwdSm80INS1_25CollectiveMainloopFwdSm80ILi4ELi1ELb0EN4cute5tupleIJNS5_1CILi128EEENS7_ILi64EEENS7_ILi96EEEEEELi96ENS_6half_tEfNS_4arch4Sm80ELb0ELb0ELb0ELb1ELb0ELb0ELb1ELb0EEENS1_21CollectiveEpilogueFwdINS6_IJS8_SA_S9_EEENS6_IJNS7_ILi1EEESI_SI_EEESC_SE_Li128ELb1ELb1ELb0ELb0EEENS1_19SingleTileSchedulerILb1ELb0ELb1ELi128EEEEEEEEEvNT_6ParamsE,"",@"SHT_CUDA_INFO"
	.sectionflags	@""
	.align	4


	//----- nvinfo : EIATTR_CUDA_API_VERSION
	.align		4
        /*0000*/ 	.byte	0x04, 0x37
        /*0002*/ 	.short	(.L_240 - .L_239)
.L_239:
        /*0004*/ 	.word	0x00000082


	//----- nvinfo : EIATTR_KPARAM_INFO
	.align		4
.L_240:
        /*0008*/ 	.byte	0x04, 0x17
        /*000a*/ 	.short	(.L_242 - .L_241)
.L_241:
        /*000c*/ 	.word	0x00000000
        /*0010*/ 	.short	0x0000
        /*0012*/ 	.short	0x0000
        /*0014*/ 	.byte	0x00, 0xf0, 0x61, 0x10


	//----- nvinfo : EIATTR_SPARSE_MMA_MASK
	.align		4
.L_242:
        /*0018*/ 	.byte	0x03, 0x50
        /*001a*/ 	.short	0x0000


	//----- nvinfo : EIATTR_MAXREG_COUNT
	.align		4
        /*001c*/ 	.byte	0x03, 0x1b
        /*001e*/ 	.short	0x00ff


	//----- nvinfo : EIATTR_MERCURY_ISA_VERSION
	.align		4
        /*0020*/ 	.byte	0x03, 0x5f
        /*0022*/ 	.short	0x0101


	//----- nvinfo : EIATTR_EXIT_INSTR_OFFSETS
	.align		4
        /*0024*/ 	.byte	0x04, 0x1c
        /*0026*/ 	.short	(.L_244 - .L_243)


	//   ....[0]....
.L_243:
        /*0028*/ 	.word	0x00000010


	//----- nvinfo : EIATTR_MAX_THREADS
	.align		4
.L_244:
        /*002c*/ 	.byte	0x04, 0x05
        /*002e*/ 	.short	(.L_246 - .L_245)
.L_245:
        /*0030*/ 	.word	0x00000080
        /*0034*/ 	.word	0x00000001
        /*0038*/ 	.word	0x00000001


	//----- nvinfo : EIATTR_CBANK_PARAM_SIZE
	.align		4
.L_246:
        /*003c*/ 	.byte	0x03, 0x19
        /*003e*/ 	.short	0x0418


	//----- nvinfo : EIATTR_PARAM_CBANK
	.align		4
        /*0040*/ 	.byte	0x04, 0x0a
        /*0042*/ 	.short	(.L_248 - .L_247)
	.align		4
.L_247:
        /*0044*/ 	.word	index@(.nv.constant0._ZN7cutlass13device_kernelIN5flash19enable_sm80_to_sm89INS1_16FlashAttnFwdSm80INS1_25CollectiveMainloopFwdSm80ILi4ELi1ELb0EN4cute5tupleIJNS5_1CILi128EEENS7_ILi64EEENS7_ILi96EEEEEELi96ENS_6half_tEfNS_4arch4Sm80ELb0ELb0ELb0ELb1ELb0ELb0ELb1ELb0EEENS1_21CollectiveEpilogueFwdINS6_IJS8_SA_S9_EEENS6_IJNS7_ILi1EEESI_SI_EEESC_SE_Li128ELb1ELb1ELb0ELb0EEENS1_19SingleTileSchedulerILb1ELb0ELb1ELi128EEEEEEEEEvNT_6ParamsE)
        /*0048*/ 	.short	0x0210
        /*004a*/ 	.short	0x0418


	//----- nvinfo : EIATTR_SW_WAR
	.align		4
.L_248:
        /*004c*/ 	.byte	0x04, 0x36
        /*004e*/ 	.short	(.L_250 - .L_249)
.L_249:
        /*0050*/ 	.word	0x00000008
.L_250:


//--------------------- .nv.info._ZN7cutlass13device_kernelIN5flash19enable_sm80_to_sm89INS1_16FlashAttnFwdSm80INS1_25CollectiveMainloopFwdSm80ILi4ELi1ELb0EN4cute5tupleIJNS5_1CILi128EEENS7_ILi64EEENS7_ILi96EEEEEELi96ENS_6half_tEfNS_4arch4Sm80ELb0ELb0ELb0ELb1ELb0ELb1ELb1ELb0EEENS1_21CollectiveEpilogueFwdINS6_IJS8_SA_S9_EEENS6_IJNS7_ILi1EEESI_SI_EEESC_SE_Li128ELb1ELb1ELb0ELb0EEENS1_19SingleTileSchedulerILb1ELb0ELb1ELi128EEEEEEEEEvNT_6ParamsE --------------------------
	.section	.nv.info._ZN7cutlass13device_kernelIN5flash19enable_sm80_to_sm89INS1_16FlashAttnFwdSm80INS1_25CollectiveMainloopFwdSm80ILi4ELi1ELb0EN4cute5tupleIJNS5_1CILi128EEENS7_ILi64EEENS7_ILi96EEEEEELi96ENS_6half_tEfNS_4arch4Sm80ELb0ELb0ELb0ELb1ELb0ELb1ELb1ELb0EEENS1_21CollectiveEpilogueFwdINS6_IJS8_SA_S9_EEENS6_IJNS7_ILi1EEESI_SI_EEESC_SE_Li128ELb1ELb1ELb0ELb0EEENS1_19SingleTileSchedulerILb1ELb0ELb1ELi128EEEEEEEEEvNT_6ParamsE,"",@"SHT_CUDA_INFO"
	.sectionflags	@""
	.align	4


	//----- nvinfo : EIATTR_CUDA_API_VERSION
	.align		4
        /*0000*/ 	.byte	0x04, 0x37
        /*0002*/ 	.short	(.L_252 - .L_251)
.L_251:
        /*0004*/ 	.word	0x00000082


	//----- nvinfo : EIATTR_KPARAM_INFO
	.align		4
.L_252:
        /*0008*/ 	.byte	0x04, 0x17
        /*000a*/ 	.short	(.L_254 - .L_253)
.L_253:
        /*000c*/ 	.word	0x00000000
        /*0010*/ 	.short	0x0000
        /*0012*/ 	.short	0x0000
        /*0014*/ 	.byte	0x00, 0xf0, 0x61, 0x10


	//----- nvinfo : EIATTR_SPARSE_MMA_MASK
	.align		4
.L_254:
        /*0018*/ 	.byte	0x03, 0x50
        /*001a*/ 	.short	0x0000


	//----- nvinfo : EIATTR_MAXREG_COUNT
	.align		4
        /*001c*/ 	.byte	0x03, 0x1b
        /*001e*/ 	.short	0x00ff


	//----- nvinfo : EIATTR_MERCURY_ISA_VERSION
	.align		4
        /*0020*/ 	.byte	0x03, 0x5f
        /*0022*/ 	.short	0x0101


	//----- nvinfo : EIATTR_EXIT_INSTR_OFFSETS
	.align		4
        /*0024*/ 	.byte	0x04, 0x1c
        /*0026*/ 	.short	(.L_256 - .L_255)


	//   ....[0]....
.L_255:
        /*0028*/ 	.word	0x00000010


	//----- nvinfo : EIATTR_MAX_THREADS
	.align		4
.L_256:
        /*002c*/ 	.byte	0x04, 0x05
        /*002e*/ 	.short	(.L_258 - .L_257)
.L_257:
        /*0030*/ 	.word	0x00000080
        /*0034*/ 	.word	0x00000001
        /*0038*/ 	.word	0x00000001


	//----- nvinfo : EIATTR_CBANK_PARAM_SIZE
	.align		4
.L_258:
        /*003c*/ 	.byte	0x03, 0x19
        /*003e*/ 	.short	0x0418


	//----- nvinfo : EIATTR_PARAM_CBANK
	.align		4
        /*0040*/ 	.byte	0x04, 0x0a
        /*0042*/ 	.short	(.L_260 - .L_259)
	.align		4
.L_259:
        /*0044*/ 	.word	index@(.nv.constant0._ZN7cutlass13device_kernelIN5flash19enable_sm80_to_sm89INS1_16FlashAttnFwdSm80INS1_25CollectiveMainloopFwdSm80ILi4ELi1ELb0EN4cute5tupleIJNS5_1CILi128EEENS7_ILi64EEENS7_ILi96EEEEEELi96ENS_6half_tEfNS_4arch4Sm80ELb0ELb0ELb0ELb1ELb0ELb1ELb1ELb0EEENS1_21CollectiveEpilogueFwdINS6_IJS8_SA_S9_EEENS6_IJNS7_ILi1EEESI_SI_EEESC_SE_Li128ELb1ELb1ELb0ELb0EEENS1_19SingleTileSchedulerILb1ELb0ELb1ELi128EEEEEEEEEvNT_6ParamsE)
        /*0048*/ 	.short	0x0210
        /*004a*/ 	.short	0x0418


	//----- nvinfo : EIATTR_SW_WAR
	.align		4
.L_260:
        /*004c*/ 	.byte	0x04, 0x36
        /*004e*/ 	.short	(.L_262 - .L_261)
.L_261:
        /*0050*/ 	.word	0x00000008
.L_262:


//--------------------- .nv.info._ZN7cutlass13device_kernelIN5flash19enable_sm80_to_sm89INS1_16FlashAttnFwdSm80INS1_25CollectiveMainloopFwdSm80ILi4ELi1ELb0EN4cute5tupleIJNS5_1CILi128EEENS7_ILi48EEENS7_ILi96EEEEEELi96ENS_6half_tEfNS_4arch4Sm80ELb0ELb1ELb0ELb0ELb0ELb0ELb1ELb0EEENS1_21CollectiveEpilogueFwdINS6_IJS8_SA_S9_EEENS6_IJNS7_ILi1EEESI_SI_EEESC_SE_Li128ELb0ELb1ELb0ELb0EEENS1_19SingleTileSchedulerILb0ELb0ELb1ELi128EEEEEEEEEvNT_6ParamsE --------------------------
	.section	.nv.info._ZN7cutlass13device_kernelIN5flash19enable_sm80_to_sm89INS1_16FlashAttnFwdSm80INS1_25CollectiveMainloopFwdSm80ILi4ELi1ELb0EN4cute5tupleIJNS5_1CILi128EEENS7_ILi48EEENS7_ILi96EEEEEELi96ENS_6half_tEfNS_4arch4Sm80ELb0ELb1ELb0ELb0ELb0ELb0ELb1ELb0EEENS1_21CollectiveEpilogueFwdINS6_IJS8_SA_S9_EEENS6_IJNS7_ILi1EEESI_SI_EEESC_SE_Li128ELb0ELb1ELb0ELb0EEENS1_19SingleTileSchedulerILb0ELb0ELb1ELi128EEEEEEEEEvNT_6ParamsE,"",@"SHT_CUDA_INFO"
	.sectionflags	@""
	.align	4


	//----- nvinfo : EIATTR_CUDA_API_VERSION
	.align		4
        /*0000*/ 	.byte	0x04, 0x37
        /*0002*/ 	.short	(.L_264 - .L_263)
.L_263:
        /*0004*/ 	.word	0x00000082


	//----- nvinfo : EIATTR_KPARAM_INFO
	.align		4
.L_264:
        /*0008*/ 	.byte	0x04, 0x17
        /*000a*/ 	.short	(.L_266 - .L_265)
.L_265:
        /*000c*/ 	.word	0x00000000
        /*0010*/ 	.short	0x0000
        /*0012*/ 	.short	0x0000
        /*0014*/ 	.byte	0x00, 0xf0, 0x61, 0x10


	//----- nvinfo : EIATTR_SPARSE_MMA_MASK
	.align		4
.L_266:
        /*0018*/ 	.byte	0x03, 0x50
        /*001a*/ 	.short	0x0000


	//----- nvinfo : EIATTR_MAXREG_COUNT
	.align		4
        /*001c*/ 	.byte	0x03, 0x1b
        /*001e*/ 	.short	0x00ff


	//----- nvinfo : EIATTR_MERCURY_ISA_VERSION
	.align		4
        /*0020*/ 	.byte	0x03, 0x5f
        /*0022*/ 	.short	0x0101


	//----- nvinfo : EIATTR_EXIT_INSTR_OFFSETS
	.align		4
        /*0024*/ 	.byte	0x04, 0x1c
        /*0026*/ 	.short	(.L_268 - .L_267)


	//   ....[0]....
.L_267:
        /*0028*/ 	.word	0x00000010


	//----- nvinfo : EIATTR_MAX_THREADS
	.align		4
.L_268:
        /*002c*/ 	.byte	0x04, 0x05
        /*002e*/ 	.short	(.L_270 - .L_269)
.L_269:
        /*0030*/ 	.word	0x00000080
        /*0034*/ 	.word	0x00000001
        /*0038*/ 	.word	0x00000001


	//----- nvinfo : EIATTR_CBANK_PARAM_SIZE
	.align		4
.L_270:
        /*003c*/ 	.byte	0x03, 0x19
        /*003e*/ 	.short	0x0418


	//----- nvinfo : EIATTR_PARAM_CBANK
	.align		4
        /*0040*/ 	.byte	0x04, 0x0a
        /*0042*/ 	.short	(.L_272 - .L_271)
	.align		4
.L_271:
        /*0044*/ 	.word	index@(.nv.constant0._ZN7cutlass13device_kernelIN5flash19enable_sm80_to_sm89INS1_16FlashAttnFwdSm80INS1_25CollectiveMainloopFwdSm80ILi4ELi1ELb0EN4cute5tupleIJNS5_1CILi128EEENS7_ILi48EEENS7_ILi96EEEEEELi96ENS_6half_tEfNS_4arch4Sm80ELb0ELb1ELb0ELb0ELb0ELb0ELb1ELb0EEENS1_21CollectiveEpilogueFwdINS6_IJS8_SA_S9_EEENS6_IJNS7_ILi1EEESI_SI_EEESC_SE_Li128ELb0ELb1ELb0ELb0EEENS1_19SingleTileSchedulerILb0ELb0ELb1ELi128EEEEEEEEEvNT_6ParamsE)
        /*0048*/ 	.short	0x0210
        /*004a*/ 	.short	0x0418


	//----- nvinfo : EIATTR_SW_WAR
	.align		4
.L_272:
        /*004c*/ 	.byte	0x04, 0x36
        /*004e*/ 	.short	(.L_274 - .L_273)
.L_273:
        /*0050*/ 	.word	0x00000008
.L_274:


//--------------------- .nv.info._ZN7cutlass13device_kernelIN5flash19enable_sm80_to_sm89INS1_16FlashAttnFwdSm80INS1_25CollectiveMainloopFwdSm80ILi4ELi1ELb0EN4cute5tupleIJNS5_1CILi128EEENS7_ILi48EEENS7_ILi96EEEEEELi96ENS_6half_tEfNS_4arch4Sm80ELb0ELb1ELb0ELb1ELb0ELb0ELb1ELb0EEENS1_21CollectiveEpilogueFwdINS6_IJS8_SA_S9_EEENS6_IJNS7_ILi1EEESI_SI_EEESC_SE_Li128ELb1ELb1ELb0ELb0EEENS1_19SingleTileSchedulerILb1ELb0ELb1ELi128EEEEEEEEEvNT_6ParamsE --------------------------
	.section	.nv.info._ZN7cutlass13device_kernelIN5flash19enable_sm80_to_sm89INS1_16FlashAttnFwdSm80INS1_25CollectiveMainloopFwdSm80ILi4ELi1ELb0EN4cute5tupleIJNS5_1CILi128EEENS7_ILi48EEENS7_ILi96EEEEEELi96ENS_6half_tEfNS_4arch4Sm80ELb0ELb1ELb0ELb1ELb0ELb0ELb1ELb0EEENS1_21CollectiveEpilogueFwdINS6_IJS8_SA_S9_EEENS6_IJNS7_ILi1EEESI_SI_EEESC_SE_Li128ELb1ELb1ELb0ELb0EEENS1_19SingleTileSchedulerILb1ELb0ELb1ELi128EEEEEEEEEvNT_6ParamsE,"",@"SHT_CUDA_INFO"
	.sectionflags	@""
	.align	4


	//----- nvinfo : EIATTR_CUDA_API_VERSION
	.align		4
        /*0000*/ 	.byte	0x04, 0x37
        /*0002*/ 	.short	(.L_276 - .L_275)
.L_275:
        /*0004*/ 	.word	0x00000082


	//----- nvinfo : EIATTR_KPARAM_INFO
	.align		4
.L_276:
        /*0008*/ 	.byte	0x04, 0x17
        /*000a*/ 	.short	(.L_278 - .L_277)
.L_277:
        /*000c*/ 	.word	0x00000000
        /*0010*/ 	.short	0x0000
        /*0012*/ 	.short	0x0000
        /*0014*/ 	.byte	0x00, 0xf0, 0x61, 0x10


	//----- nvinfo : EIATTR_SPARSE_MMA_MASK
	.align		4
.L_278:
        /*0018*/ 	.byte	0x03, 0x50
        /*001a*/ 	.short	0x0000


	//----- nvinfo : EIATTR_MAXREG_COUNT
	.align		4
        /*001c*/ 	.byte	0x03, 0x1b
        /*001e*/ 	.short	0x00ff


	//----- nvinfo : EIATTR_MERCURY_ISA_VERSION
	.align		4
        /*0020*/ 	.byte	0x03, 0x5f
        /*0022*/ 	.short	0x0101


	//----- nvinfo : EIATTR_EXIT_INSTR_OFFSETS
	.align		4
        /*0024*/ 	.byte	0x04, 0x1c
        /*0026*/ 	.short	(.L_280 - .L_279)


	//   ....[0]....
.L_279:
        /*0028*/ 	.word	0x00000010


	//----- nvinfo : EIATTR_MAX_THREADS
	.align		4
.L_280:
        /*002c*/ 	.byte	0x04, 0x05
        /*002e*/ 	.short	(.L_282 - .L_281)
.L_281:
        /*0030*/ 	.word	0x00000080
        /*0034*/ 	.word	0x00000001
        /*0038*/ 	.word	0x00000001


	//----- nvinfo : EIATTR_CBANK_PARAM_SIZE
	.align		4
.L_282:
        /*003c*/ 	.byte	0x03, 0x19
        /*003e*/ 	.short	0x0418


	//----- nvinfo : EIATTR_PARAM_CBANK
	.align		4
        /*0040*/ 	.byte	0x04, 0x0a
        /*0042*/ 	.short	(.L_284 - .L_283)
	.align		4
.L_283:
        /*0044*/ 	.word	index@(.nv.constant0._ZN7cutlass13device_kernelIN5flash19enable_sm80_to_sm89INS1_16FlashAttnFwdSm80INS1_25CollectiveMainloopFwdSm80ILi4ELi1ELb0EN4cute5tupleIJNS5_1CILi128EEENS7_ILi48EEENS7_ILi96EEEEEELi96ENS_6half_tEfNS_4arch4Sm80ELb0ELb1ELb0ELb1ELb0ELb0ELb1ELb0EEENS1_21CollectiveEpilogueFwdINS6_IJS8_SA_S9_EEENS6_IJNS7_ILi1EEESI_SI_EEESC_SE_Li128ELb1ELb1ELb0ELb0EEENS1_19SingleTileSchedulerILb1ELb0ELb1ELi128EEEEEEEEEvNT_6ParamsE)
        /*0048*/ 	.short	0x0210
        /*004a*/ 	.short	0x0418


	//----- nvinfo : EIATTR_SW_WAR
	.align		4
.L_284:
        /*004c*/ 	.byte	0x04, 0x36
        /*004e*/ 	.short	(.L_286 - .L_285)
.L_285:
        /*0050*/ 	.word	0x00000008
.L_286:


//--------------------- .nv.info._ZN7cutlass13device_kernelIN5flash19enable_sm80_to_sm89INS1_16FlashAttnFwdSm80INS1_25CollectiveMainloopFwdSm80ILi4ELi1ELb0EN4cute5tupleIJNS5_1CILi128EEENS7_ILi48EEENS7_ILi96EEEEEELi96ENS_6half_tEfNS_4arch4Sm80ELb0ELb1ELb0ELb1ELb0ELb1ELb1ELb0EEENS1_21CollectiveEpilogueFwdINS6_IJS8_SA_S9_EEENS6_IJNS7_ILi1EEESI_SI_EEESC_SE_Li128ELb1ELb1ELb0ELb0EEENS1_19SingleTileSchedulerILb1ELb0ELb1ELi128EEEEEEEEEvNT_6ParamsE --------------------------
	.section	.nv.info._ZN7cutlass13device_kernelIN5flash19enable_sm80_to_sm89INS1_16FlashAttnFwdSm80INS1_25CollectiveMainloopFwdSm80ILi4ELi1ELb0EN4cute5tupleIJNS5_1CILi128EEENS7_ILi48EEENS7_ILi96EEEEEELi96ENS_6half_tEfNS_4arch4Sm80ELb0ELb1ELb0ELb1ELb0ELb1ELb1ELb0EEENS1_21CollectiveEpilogueFwdINS6_IJS8_SA_S9_EEENS6_IJNS7_ILi1EEESI_SI_EEESC_SE_Li128ELb1ELb1ELb0ELb0EEENS1_19SingleTileSchedulerILb1ELb0ELb1ELi128EEEEEEEEEvNT_6ParamsE,"",@"SHT_CUDA_INFO"
	.sectionflags	@""
	.align	4


	//----- nvinfo : EIATTR_CUDA_API_VERSION
	.align		4
        /*0000*/ 	.byte	0x04, 0x37
        /*0002*/ 	.short	(.L_288 - .L_287)
.L_287:
        /*0004*/ 	.word	0x00000082


	//----- nvinfo : EIATTR_KPARAM_INFO
	.align		4
.L_288:
        /*0008*/ 	.byte	0x04, 0x17
        /*000a*/ 	.short	(.L_290 - .L_289)
.L_289:
        /*000c*/ 	.word	0x00000000
        /*0010*/ 	.short	0x0000
        /*0012*/ 	.short	0x0000
        /*0014*/ 	.byte	0x00, 0xf0, 0x61, 0x10


	//----- nvinfo : EIATTR_SPARSE_MMA_MASK
	.align		4
.L_290:
        /*0018*/ 	.byte	0x03, 0x50
        /*001a*/ 	.short	0x0000


	//----- nvinfo : EIATTR_MAXREG_COUNT
	.align		4
        /*001c*/ 	.byte	0x03, 0x1b
        /*001e*/ 	.short	0x00ff


	//----- nvinfo : EIATTR_MERCURY_ISA_VERSION
	.align		4
        /*0020*/ 	.byte	0x03, 0x5f
        /*0022*/ 	.short	0x0101


	//----- nvinfo : EIATTR_EXIT_INSTR_OFFSETS
	.align		4
        /*0024*/ 	.byte	0x04, 0x1c
        /*0026*/ 	.short	(.L_292 - .L_291)


	//   ....[0]....
.L_291:
        /*0028*/ 	.word	0x00000010


	//----- nvinfo : EIATTR_MAX_THREADS
	.align		4
.L_292:
        /*002c*/ 	.byte	0x04, 0x05
        /*002e*/ 	.short	(.L_294 - .L_293)
.L_293:
        /*0030*/ 	.word	0x00000080
        /*0034*/ 	.word	0x00000001
        /*0038*/ 	.word	0x00000001


	//----- nvinfo : EIATTR_CBANK_PARAM_SIZE
	.align		4
.L_294:
        /*003c*/ 	.byte	0x03, 0x19
        /*003e*/ 	.short	0x0418


	//----- nvinfo : EIATTR_PARAM_CBANK
	.align		4
        /*0040*/ 	.byte	0x04, 0x0a
        /*0042*/ 	.short	(.L_296 - .L_295)
	.align		4
.L_295:
        /*0044*/ 	.word	index@(.nv.constant0._ZN7cutlass13device_kernelIN5flash19enable_sm80_to_sm89INS1_16FlashAttnFwdSm80INS1_25CollectiveMainloopFwdSm80ILi4ELi1ELb0EN4cute5tupleIJNS5_1CILi128EEENS7_ILi48EEENS7_ILi96EEEEEELi96ENS_6half_tEfNS_4arch4Sm80ELb0ELb1ELb0ELb1ELb0ELb1ELb1ELb0EEENS1_21CollectiveEpilogueFwdINS6_IJS8_SA_S9_EEENS6_IJNS7_ILi1EEESI_SI_EEESC_SE_Li128ELb1ELb1ELb0ELb0EEENS1_19SingleTileSchedulerILb1ELb0ELb1ELi128EEEEEEEEEvNT_6ParamsE)
        /*0048*/ 	.short	0x0210
        /*004a*/ 	.short	0x0418


	//----- nvinfo : EIATTR_SW_WAR
	.align		4
.L_296:
        /*004c*/ 	.byte	0x04, 0x36
        /*004e*/ 	.short	(.L_298 - .L_297)
.L_297:
        /*0050*/ 	.word	0x00000008
.L_298:


//--------------------- .nv.info._ZN7cutlass13device_kernelIN5flash19enable_sm80_to_sm89INS1_16FlashAttnFwdSm80INS1_25CollectiveMainloopFwdSm80ILi4ELi1ELb0EN4cute5tupleIJNS5_1CILi128EEENS7_ILi64EEENS7_ILi96EEEEEELi96ENS_6half_tEfNS_4arch4Sm80ELb1ELb0ELb0ELb0ELb0ELb0ELb1ELb0EEENS1_21CollectiveEpilogueFwdINS6_IJS8_SA_S9_EEENS6_IJNS7_ILi1EEESI_SI_EEESC_SE_Li128ELb0ELb1ELb0ELb0EEENS1_30DynamicPersistentTileSchedulerILi128ELi128ELb0ELb1ELb0EEEEEEEEEvNT_6ParamsE --------------------------
	.section	.nv.info._ZN7cutlass13device_kernelIN5flash19enable_sm80_to_sm89INS1_16FlashAttnFwdSm80INS1_25CollectiveMainloopFwdSm80ILi4ELi1ELb0EN4cute5tupleIJNS5_1CILi128EEENS7_ILi64EEENS7_ILi96EEEEEELi96ENS_6half_tEfNS_4arch4Sm80ELb1ELb0ELb0ELb0ELb0ELb0ELb1ELb0EEENS1_21CollectiveEpilogueFwdINS6_IJS8_SA_S9_EEENS6_IJNS7_ILi1EEESI_SI_EEESC_SE_Li128ELb0ELb1ELb0ELb0EEENS1_30DynamicPersistentTileSchedulerILi128ELi128ELb0ELb1ELb0EEEEEEEEEvNT_6ParamsE,"",@"SHT_CUDA_INFO"
	.sectionflags	@""
	.align	4


	//----- nvinfo : EIATTR_CUDA_API_VERSION
	.align		4
        /*0000*/ 	.byte	0x04, 0x37
        /*0002*/ 	.short	(.L_300 - .L_299)
.L_299:
        /*0004*/ 	.word	0x00000082


	//----- nvinfo : EIATTR_KPARAM_INFO
	.align		4
.L_300:
        /*0008*/ 	.byte	0x04, 0x17
        /*000a*/ 	.short	(.L_302 - .L_301)
.L_301:
        /*000c*/ 	.word	0x00000000
        /*0010*/ 	.short	0x0000
        /*0012*/ 	.short	0x0000
        /*0014*/ 	.byte	0x00, 0xf0, 0xa1, 0x10


	//----- nvinfo : EIATTR_SPARSE_MMA_MASK
	.align		4
.L_302:
        /*0018*/ 	.byte	0x03, 0x50
        /*001a*/ 	.short	0x0000


	//----- nvinfo : EIATTR_MAXREG_COUNT
	.align		4
        /*001c*/ 	.byte	0x03, 0x1b
        /*001e*/ 	.short	0x00ff


	//----- nvinfo : EIATTR_MERCURY_ISA_VERSION
	.align		4
        /*0020*/ 	.byte	0x03, 0x5f
        /*0022*/ 	.short	0x0101


	//----- nvinfo : EIATTR_EXIT_INSTR_OFFSETS
	.align		4
        /*0024*/ 	.byte	0x04, 0x1c
        /*0026*/ 	.short	(.L_304 - .L_303)


	//   ....[0]....
.L_303:
        /*0028*/ 	.word	0x00000010


	//----- nvinfo : EIATTR_MAX_THREADS
	.align		4
.L_304:
        /*002c*/ 	.byte	0x04, 0x05
        /*002e*/ 	.short	(.L_306 - .L_305)
.L_305:
        /*0030*/ 	.word	0x00000080
        /*0034*/ 	.word	0x00000001
        /*0038*/ 	.word	0x00000001


	//----- nvinfo : EIATTR_CBANK_PARAM_SIZE
	.align		4
.L_306:
        /*003c*/ 	.byte	0x03, 0x19
        /*003e*/ 	.short	0x0428


	//----- nvinfo : EIATTR_PARAM_CBANK
	.align		4
        /*0040*/ 	.byte	0x04, 0x0a
        /*0042*/ 	.short	(.L_308 - .L_307)
	.align		4
.L_307:
        /*0044*/ 	.word	index@(.nv.constant0._ZN7cutlass13device_kernelIN5flash19enable_sm80_to_sm89INS1_16FlashAttnFwdSm80INS1_25CollectiveMainloopFwdSm80ILi4ELi1ELb0EN4cute5tupleIJNS5_1CILi128EEENS7_ILi64EEENS7_ILi96EEEEEELi96ENS_6half_tEfNS_4arch4Sm80ELb1ELb0ELb0ELb0ELb0ELb0ELb1ELb0EEENS1_21CollectiveEpilogueFwdINS6_IJS8_SA_S9_EEENS6_IJNS7_ILi1EEESI_SI_EEESC_SE_Li128ELb0ELb1ELb0ELb0EEENS1_30DynamicPersistentTileSchedulerILi128ELi128ELb0ELb1ELb0EEEEEEEEEvNT_6ParamsE)
        /*0048*/ 	.short	0x0210
        /*004a*/ 	.short	0x0428


	//----- nvinfo : EIATTR_SW_WAR
	.align		4
.L_308:
        /*004c*/ 	.byte	0x04, 0x36
        /*004e*/ 	.short	(.L_310 - .L_309)
.L_309:
        /*0050*/ 	.word	0x00000008
.L_310:


//--------------------- .nv.info._ZN7cutlass13device_kernelIN5flash19enable_sm80_to_sm89INS1_16FlashAttnFwdSm80INS1_25CollectiveMainloopFwdSm80ILi4ELi1ELb0EN4cute5tupleIJNS5_1CILi128EEENS7_ILi64EEENS7_ILi96EEEEEELi96ENS_6half_tEfNS_4arch4Sm80ELb1ELb0ELb0ELb1ELb0ELb0ELb1ELb0EEENS1_21CollectiveEpilogueFwdINS6_IJS8_SA_S9_EEENS6_IJNS7_ILi1EEESI_SI_EEESC_SE_Li128ELb1ELb1ELb0ELb0EEENS1_19SingleTileSchedulerILb1ELb0ELb1ELi128EEEEEEEEEvNT_6ParamsE --------------------------
	.section	.nv.info._ZN7cutlass13device_kernelIN5flash19enable_sm80_to_sm89INS1_16FlashAttnFwdSm80INS1_25CollectiveMainloopFwdSm80ILi4ELi1ELb0EN4cute5tupleIJNS5_1CILi128EEENS7_ILi64EEENS7_ILi96EEEEEELi96ENS_6half_tEfNS_4arch4Sm80ELb1ELb0ELb0ELb1ELb0ELb0ELb1ELb0EEENS1_21CollectiveEpilogueFwdINS6_IJS8_SA_S9_EEENS6_IJNS7_ILi1EEESI_SI_EEESC_SE_Li128ELb1ELb1ELb0ELb0EEENS1_19SingleTileSchedulerILb1ELb0ELb1ELi128EEEEEEEEEvNT_6ParamsE,"",@"SHT_CUDA_INFO"
	.sectionflags	@""
	.align	4


	//----- nvinfo : EIATTR_CUDA_API_VERSION
	.align		4
        /*0000*/ 	.byte	0x04, 0x37
        /*0002*/ 	.short	(.L_312 - .L_311)
.L_311:
        /*0004*/ 	.word	0x00000082


	//----- nvinfo : EIATTR_KPARAM_INFO
	.align		4
.L_312:
        /*0008*/ 	.byte	0x04, 0x17
        /*000a*/ 	.short	(.L_314 - .L_313)
.L_313:
        /*000c*/ 	.word	0x00000000
        /*0010*/ 	.short	0x0000
        /*0012*/ 	.short	0x0000
        /*0014*/ 	.byte	0x00, 0xf0, 0x61, 0x10


	//----- nvinfo : EIATTR_SPARSE_MMA_MASK
	.align		4
.L_314:
        /*0018*/ 	.byte	0x03, 0x50
        /*001a*/ 	.short	0x0000


	//----- nvinfo : EIATTR_MAXREG_COUNT
	.align		4
        /*001c*/ 	.byte	0x03, 0x1b
        /*001e*/ 	.short	0x00ff


	//----- nvinfo : EIATTR_MERCURY_ISA_VERSION
	.align		4
        /*0020*/ 	.byte	0x03, 0x5f
        /*0022*/ 	.short	0x0101


	//----- nvinfo : EIATTR_EXIT_INSTR_OFFSETS
	.align		4
        /*0024*/ 	.byte	0x04, 0x1c
        /*0026*/ 	.short	(.L_316 - .L_315)


	//   ....[0]....
.L_315:
        /*0028*/ 	.word	0x00000010


	//----- nvinfo : EIATTR_MAX_THREADS
	.align		4
.L_316:
        /*002c*/ 	.byte	0x04, 0x05
        /*002e*/ 	.short	(.L_318 - .L_317)
.L_317:
        /*0030*/ 	.word	0x00000080
        /*0034*/ 	.word	0x00000001
        /*0038*/ 	.word	0x00000001


	//----- nvinfo : EIATTR_CBANK_PARAM_SIZE
	.align		4
.L_318:
        /*003c*/ 	.byte	0x03, 0x19
        /*003e*/ 	.short	0x0418


	//----- nvinfo : EIATTR_PARAM_CBANK
	.align		4
        /*0040*/ 	.byte	0x04, 0x0a
        /*0042*/ 	.short	(.L_320 - .L_319)
	.align		4
.L_319:
        /*0044*/ 	.word	index@(.nv.constant0._ZN7cutlass13device_kernelIN5flash19enable_sm80_to_sm89INS1_16FlashAttnFwdSm80INS1_25CollectiveMainloopFwdSm80ILi4ELi1ELb0EN4cute5tupleIJNS5_1CILi128EEENS7_ILi64EEENS7_ILi96EEEEEELi96ENS_6half_tEfNS_4arch4Sm80ELb1ELb0ELb0ELb1ELb0ELb0ELb1ELb0EEENS1_21CollectiveEpilogueFwdINS6_IJS8_SA_S9_EEENS6_IJNS7_ILi1EEESI_SI_EEESC_SE_Li128ELb1ELb1ELb0ELb0EEENS1_19SingleTileSchedulerILb1ELb0ELb1ELi128EEEEEEEEEvNT_6ParamsE)
        /*0048*/ 	.short	0x0210
        /*004a*/ 	.short	0x0418


	//----- nvinfo : EIATTR_SW_WAR
	.align		4
.L_320:
        /*004c*/ 	.byte	0x04, 0x36
        /*004e*/ 	.short	(.L_322 - .L_321)
.L_321:
        /*0050*/ 	.word	0x00000008
.L_322:


//--------------------- .nv.info._ZN7cutlass13device_kernelIN5flash19enable_sm80_to_sm89INS1_16FlashAttnFwdSm80INS1_25CollectiveMainloopFwdSm80ILi4ELi1ELb0EN4cute5tupleIJNS5_1CILi128EEENS7_ILi64EEENS7_ILi96EEEEEELi96ENS_6half_tEfNS_4arch4Sm80ELb1ELb0ELb0ELb1ELb0ELb1ELb1ELb0EEENS1_21CollectiveEpilogueFwdINS6_IJS8_SA_S9_EEENS6_IJNS7_ILi1EEESI_SI_EEESC_SE_Li128ELb1ELb1ELb0ELb0EEENS1_19SingleTileSchedulerILb1ELb0ELb1ELi128EEEEEEEEEvNT_6ParamsE --------------------------
	.section	.nv.info._ZN7cutlass13device_kernelIN5flash19enable_sm80_to_sm89INS1_16FlashAttnFwdSm80INS1_25CollectiveMainloopFwdSm80ILi4ELi1ELb0EN4cute5tupleIJNS5_1CILi128EEENS7_ILi64EEENS7_ILi96EEEEEELi96ENS_6half_tEfNS_4arch4Sm80ELb1ELb0ELb0ELb1ELb0ELb1ELb1ELb0EEENS1_21CollectiveEpilogueFwdINS6_IJS8_SA_S9_EEENS6_IJNS7_ILi1EEESI_SI_EEESC_SE_Li128ELb1ELb1ELb0ELb0EEENS1_19SingleTileSchedulerILb1ELb0ELb1ELi128EEEEEEEEEvNT_6ParamsE,"",@"SHT_CUDA_INFO"
	.sectionflags	@""
	.align	4


	//----- nvinfo : EIATTR_CUDA_API_VERSION
	.align		4
        /*0000*/ 	.byte	0x04, 0x37
        /*0002*/ 	.short	(.L_324 - .L_323)
.L_323:
        /*0004*/ 	.word	0x00000082


	//----- nvinfo : EIATTR_KPARAM_INFO
	.align		4
.L_324:
        /*0008*/ 	.byte	0x04, 0x17
        /*000a*/ 	.short	(.L_326 - .L_325)
.L_325:
        /*000c*/ 	.word	0x00000000
        /*0010*/ 	.short	0x0000
        /*0012*/ 	.short	0x0000
        /*0014*/ 	.byte	0x00, 0xf0, 0x61, 0x10


	//----- nvinfo : EIATTR_SPARSE_MMA_MASK
	.align		4
.L_326:
        /*0018*/ 	.byte	0x03, 0x50
        /*001a*/ 	.short	0x0000


	//----- nvinfo : EIATTR_MAXREG_COUNT
	.align		4
        /*001c*/ 	.byte	0x03, 0x1b
        /*001e*/ 	.short	0x00ff


	//----- nvinfo : EIATTR_MERCURY_ISA_VERSION
	.align		4
        /*0020*/ 	.byte	0x03, 0x5f
        /*0022*/ 	.short	0x0101


	//----- nvinfo : EIATTR_EXIT_INSTR_OFFSETS
	.align		4
        /*0024*/ 	.byte	0x04, 0x1c
        /*0026*/ 	.short	(.L_328 - .L_327)


	//   ....[0]....
.L_327:
        /*0028*/ 	.word	0x00000010


	//----- nvinfo : EIATTR_MAX_THREADS
	.align		4
.L_328:
        /*002c*/ 	.byte	0x04, 0x05
        /*002e*/ 	.short	(.L_330 - .L_329)
.L_329:
        /*0030*/ 	.word	0x00000080
        /*0034*/ 	.word	0x00000001
        /*0038*/ 	.word	0x00000001


	//----- nvinfo : EIATTR_CBANK_PARAM_SIZE
	.align		4
.L_330:
        /*003c*/ 	.byte	0x03, 0x19
        /*003e*/ 	.short	0x0418


	//----- nvinfo : EIATTR_PARAM_CBANK
	.align		4
        /*0040*/ 	.byte	0x04, 0x0a
        /*0042*/ 	.short	(.L_332 - .L_331)
	.align		4
.L_331:
        /*0044*/ 	.word	index@(.nv.constant0._ZN7cutlass13device_kernelIN5flash19enable_sm80_to_sm89INS1_16FlashAttnFwdSm80INS1_25CollectiveMainloopFwdSm80ILi4ELi1ELb0EN4cute5tupleIJNS5_1CILi128EEENS7_ILi64EEENS7_ILi96EEEEEELi96ENS_6half_tEfNS_4arch4Sm80ELb1ELb0ELb0ELb1ELb0ELb1ELb1ELb0EEENS1_21CollectiveEpilogueFwdINS6_IJS8_SA_S9_EEENS6_IJNS7_ILi1EEESI_SI_EEESC_SE_Li128ELb1ELb1ELb0ELb0EEENS1_19SingleTileSchedulerILb1ELb0ELb1ELi128EEEEEEEEEvNT_6ParamsE)
        /*0048*/ 	.short	0x0210
        /*004a*/ 	.short	0x0418


	//----- nvinfo : EIATTR_SW_WAR
	.align		4
.L_332:
        /*004c*/ 	.byte	0x04, 0x36
        /*004e*/ 	.short	(.L_334 - .L_333)
.L_333:
        /*0050*/ 	.word	0x00000008
.L_334:


//--------------------- .nv.callgraph             --------------------------
	.section	.nv.callgraph,"",@"SHT_CUDA_CALLGRAPH"
	.align	4
	.sectionentsize	8
	.align		4
        /*0000*/ 	.word	0x00000000
	.align		4
        /*0004*/ 	.word	0xffffffff
	.align		4
        /*0008*/ 	.word	0x00000000
	.align		4
        /*000c*/ 	.word	0xfffffffe
	.align		4
        /*0010*/ 	.word	0x00000000
	.align		4
        /*0014*/ 	.word	0xfffffffd
	.align		4
        /*0018*/ 	.word	0x00000000
	.align		4
        /*001c*/ 	.word	0xfffffffc


//--------------------- .nv.constant4             --------------------------
	.section	.nv.constant4,"a",@progbits
	.align	8
	.align		8
.nv.constant4:
        /*0000*/ 	.dword	_ZN76_INTERNAL_5b947126_40_flash_fwd_hdim96_fp16_softcapall_sm80_cu_e763cb1e_35574cuda3std3__45__cpo5beginE
	.align		8
        /*0008*/ 	.dword	_ZN76_INTERNAL_5b947126_40_flash_fwd_hdim96_fp16_softcapall_sm80_cu_e763cb1e_35574cuda3std3__45__cpo3endE
	.align		8
        /*0010*/ 	.dword	_ZN76_INTERNAL_5b947126_40_flash_fwd_hdim96_fp16_softcapall_sm80_cu_e763cb1e_35574cuda3std3__45__cpo6cbeginE
	.align		8
        /*0018*/ 	.dword	_ZN76_INTERNAL_5b947126_40_flash_fwd_hdim96_fp16_softcapall_sm80_cu_e763cb1e_35574cuda3std3__45__cpo4cendE
	.align		8
        /*0020*/ 	.dword	_ZN76_INTERNAL_5b947126_40_flash_fwd_hdim96_fp16_softcapall_sm80_cu_e763cb1e_35574cuda3std3__478_GLOBAL__N__5b947126_40_flash_fwd_hdim96_fp16_softcapall_sm80_cu_e763cb1e_35576ignoreE
	.align		8
        /*0028*/ 	.dword	_ZN76_INTERNAL_5b947126_40_flash_fwd_hdim96_fp16_softcapall_sm80_cu_e763cb1e_35574cuda3std3__419piecewise_constructE
	.align		8
        /*0030*/ 	.dword	_ZN76_INTERNAL_5b947126_40_flash_fwd_hdim96_fp16_softcapall_sm80_cu_e763cb1e_35574cuda3std3__48in_placeE
	.align		8
        /*0038*/ 	.dword	_ZN76_INTERNAL_5b947126_40_flash_fwd_hdim96_fp16_softcapall_sm80_cu_e763cb1e_35574cuda3std6ranges3__45__cpo4swapE
	.align		8
        /*0040*/ 	.dword	_ZN76_INTERNAL_5b947126_40_flash_fwd_hdim96_fp16_softcapall_sm80_cu_e763cb1e_35574cuda3std6ranges3__45__cpo9iter_moveE
	.align		8
        /*0048*/ 	.dword	_ZN76_INTERNAL_5b947126_40_flash_fwd_hdim96_fp16_softcapall_sm80_cu_e763cb1e_35574cute7productE
	.align		8
        /*0050*/ 	.dword	_ZN76_INTERNAL_5b947126_40_flash_fwd_hdim96_fp16_softcapall_sm80_cu_e763cb1e_35574cute1_E


//--------------------- .text._ZN7cutlass13device_kernelIN5flash19enable_sm80_to_sm89INS1_16FlashAttnFwdSm80INS1_25CollectiveMainloopFwdSm80ILi4ELi1ELb0EN4cute5tupleIJNS5_1CILi128EEENS7_ILi64EEENS7_ILi96EEEEEELi96ENS_6half_tEfNS_4arch4Sm80ELb0ELb0ELb1ELb0ELb0ELb0ELb1ELb0EEENS1_21CollectiveEpilogueFwdINS6_IJS8_SA_S9_EEENS6_IJNS7_ILi1EEESI_SI_EEESC_SE_Li128ELb0ELb1ELb0ELb0EEENS1_19SingleTileSchedulerILb0ELb0ELb1ELi128EEEEEEEEEvNT_6ParamsE --------------------------
	.section	.text._ZN7cutlass13device_kernelIN5flash19enable_sm80_to_sm89INS1_16FlashAttnFwdSm80INS1_25CollectiveMainloopFwdSm80ILi4ELi1ELb0EN4cute5tupleIJNS5_1CILi128EEENS7_ILi64EEENS7_ILi96EEEEEELi96ENS_6half_tEfNS_4arch4Sm80ELb0ELb0ELb1ELb0ELb0ELb0ELb1ELb0EEENS1_21CollectiveEpilogueFwdINS6_IJS8_SA_S9_EEENS6_IJNS7_ILi1EEESI_SI_EEESC_SE_Li128ELb0ELb1ELb0ELb0EEENS1_19SingleTileSchedulerILb0ELb0ELb1ELi128EEEEEEEEEvNT_6ParamsE,"ax",@progbits
	.align	128
.text._ZN7cutlass13device_kernelIN5flash19enable_sm80_to_sm89INS1_16FlashAttnFwdSm80INS1_25CollectiveMainloopFwdSm80ILi4ELi1ELb0EN4cute5tupleIJNS5_1CILi128EEENS7_ILi64EEENS7_ILi96EEEEEELi96ENS_6half_tEfNS_4arch4Sm80ELb0ELb0ELb1ELb0ELb0ELb0ELb1ELb0EEENS1_21CollectiveEpilogueFwdINS6_IJS8_SA_S9_EEENS6_IJNS7_ILi1EEESI_SI_EEESC_SE_Li128ELb0ELb1ELb0ELb0EEENS1_19SingleTileSchedulerILb0ELb0ELb1ELi128EEEEEEEEEvNT_6ParamsE:
        .type           _ZN7cutlass13device_kernelIN5flash19enable_sm80_to_sm89INS1_16FlashAttnFwdSm80INS1_25CollectiveMainloopFwdSm80ILi4ELi1ELb0EN4cute5tupleIJNS5_1CILi128EEENS7_ILi64EEENS7_ILi96EEEEEELi96ENS_6half_tEfNS_4arch4Sm80ELb0ELb0ELb1ELb0ELb0ELb0ELb1ELb0EEENS1_21CollectiveEpilogueFwdINS6_IJS8_SA_S9_EEENS6_IJNS7_ILi1EEESI_SI_EEESC_SE_Li128ELb0ELb1ELb0ELb0EEENS1_19SingleTileSchedulerILb0ELb0ELb1ELi128EEEEEEEEEvNT_6ParamsE,@function
        .size           _ZN7cutlass13device_kernelIN5flash19enable_sm80_to_sm89INS1_16FlashAttnFwdSm80INS1_25CollectiveMainloopFwdSm80ILi4ELi1ELb0EN4cute5tupleIJNS5_1CILi128EEENS7_ILi64EEENS7_ILi96EEEEEELi96ENS_6half_tEfNS_4arch4Sm80ELb0ELb0ELb1ELb0ELb0ELb0ELb1ELb0EEENS1_21CollectiveEpilogueFwdINS6_IJS8_SA_S9_EEENS6_IJNS7_ILi1EEESI_SI_EEESC_SE_Li128ELb0ELb1ELb0ELb0EEENS1_19SingleTileSchedulerILb0ELb0ELb1ELi128EEEEEEEEEvNT_6ParamsE,(.L_x_18 - _ZN7cutlass13device_kernelIN5flash19enable_sm80_to_sm89INS1_16FlashAttnFwdSm80INS1_25CollectiveMainloopFwdSm80ILi4ELi1ELb0EN4cute5tupleIJNS5_1CILi128EEENS7_ILi64EEENS7_ILi96EEEEEELi96ENS_6half_tEfNS_4arch4Sm80ELb0ELb0ELb1ELb0ELb0ELb0ELb1ELb0EEENS1_21CollectiveEpilogueFwdINS6_IJS8_SA_S9_EEENS6_IJNS7_ILi1EEESI_SI_EEESC_SE_Li128ELb0ELb1ELb0ELb0EEENS1_19SingleTileSchedulerILb0ELb0ELb1ELi128EEEEEEEEEvNT_6ParamsE)
        .other          _ZN7cutlass13device_kernelIN5flash19enable_sm80_to_sm89INS1_16FlashAttnFwdSm80INS1_25CollectiveMainloopFwdSm80ILi4ELi1ELb0EN4cute5tupleIJNS5_1CILi128EEENS7_ILi64EEENS7_ILi96EEEEEELi96ENS_6half_tEfNS_4arch4Sm80ELb0ELb0ELb1ELb0ELb0ELb0ELb1ELb0EEENS1_21CollectiveEpilogueFwdINS6_IJS8_SA_S9_EEENS6_IJNS7_ILi1EEESI_SI_EEESC_SE_Li128ELb0ELb1ELb0ELb0EEENS1_19SingleTileSchedulerILb0ELb0ELb1ELi128EEEEEEEEEvNT_6ParamsE,@"STO_CUDA_ENTRY STV_DEFAULT"
_ZN7cutlass13device_kernelIN5flash19enable_sm80_to_sm89INS1_16FlashAttnFwdSm80INS1_25CollectiveMainloopFwdSm80ILi4ELi1ELb0EN4cute5tupleIJNS5_1CILi128EEENS7_ILi64EEENS7_ILi96EEEEEELi96ENS_6half_tEfNS_4arch4Sm80ELb0ELb0ELb1ELb0ELb0ELb0ELb1ELb0EEENS1_21CollectiveEpilogueFwdINS6_IJS8_SA_S9_EEENS6_IJNS7_ILi1EEESI_SI_EEESC_SE_Li128ELb0ELb1ELb0ELb0EEENS1_19SingleTileSchedulerILb0ELb0ELb1ELi128EEEEEEEEEvNT_6ParamsE:
[----:B------:R-:W-:Y:S01]  /*0000*/  LDC R1, c[0x0][0x28] ;  /* 0x00000a00ff017b82 */ /* 0x000fe20000000800 */
[----:B------:R-:W-:Y:S05]  /*0010*/  EXIT ;  /* 0x000000000000794d */ /* 0x000fea0003800000 */
.L_x_0:
[----:B------:R-:W-:-:S00]  /*0020*/  BRA `(.L_x_0) ;  /* 0xfffffffc00fc7947 */ /* 0x000fc0000383ffff */
[----:B------:R-:W-:-:S00]  /*0030*/  NOP ;  /* 0x0000000000007918 */ /* 0x000fc00000000000 */
        /* <DEDUP_REMOVED lines=12> */
.L_x_18:


//--------------------- .text._ZN7cutlass13device_kernelIN5flash19enable_sm80_to_sm89INS1_16FlashAttnFwdSm80INS1_25CollectiveMainloopFwdSm80ILi4ELi1ELb0EN4cute5tupleIJNS5_1CILi128EEENS7_ILi64EEENS7_ILi96EEEEEELi96ENS_6half_tEfNS_4arch4Sm80ELb0ELb0ELb1ELb1ELb0ELb0ELb1ELb0EEENS1_21CollectiveEpilogueFwdINS6_IJS8_SA_S9_EEENS6_IJNS7_ILi1EEESI_SI_EEESC_SE_Li128ELb1ELb1ELb0ELb0EEENS1_19SingleTileSchedulerILb1ELb0ELb1ELi128EEEEEEEEEvNT_6ParamsE --------------------------
	.section	.text._ZN7cutlass13device_kernelIN5flash19enable_sm80_to_sm89INS1_16FlashAttnFwdSm80INS1_25CollectiveMainloopFwdSm80ILi4ELi1ELb0EN4cute5tupleIJNS5_1CILi128EEENS7_ILi64EEENS7_ILi96EEEEEELi96ENS_6half_tEfNS_4arch4Sm80ELb0ELb0ELb1ELb1ELb0ELb0ELb1ELb0EEENS1_21CollectiveEpilogueFwdINS6_IJS8_SA_S9_EEENS6_IJNS7_ILi1EEESI_SI_EEESC_SE_Li128ELb1ELb1ELb0ELb0EEENS1_19SingleTileSchedulerILb1ELb0ELb1ELi128EEEEEEEEEvNT_6ParamsE,"ax",@progbits
	.align	128
.text._ZN7cutlass13device_kernelIN5flash19enable_sm80_to_sm89INS1_16FlashAttnFwdSm80INS1_25CollectiveMainloopFwdSm80ILi4ELi1ELb0EN4cute5tupleIJNS5_1CILi128EEENS7_ILi64EEENS7_ILi96EEEEEELi96ENS_6half_tEfNS_4arch4Sm80ELb0ELb0ELb1ELb1ELb0ELb0ELb1ELb0EEENS1_21CollectiveEpilogueFwdINS6_IJS8_SA_S9_EEENS6_IJNS7_ILi1EEESI_SI_EEESC_SE_Li128ELb1ELb1ELb0ELb0EEENS1_19SingleTileSchedulerILb1ELb0ELb1ELi128EEEEEEEEEvNT_6ParamsE:
        .type           _ZN7cutlass13device_kernelIN5flash19enable_sm80_to_sm89INS1_16FlashAttnFwdSm80INS1_25CollectiveMainloopFwdSm80ILi4ELi1ELb0EN4cute5tupleIJNS5_1CILi128EEENS7_ILi64EEENS7_ILi96EEEEEELi96ENS_6half_tEfNS_4arch4Sm80ELb0ELb0ELb1ELb1ELb0ELb0ELb1ELb0EEENS1_21CollectiveEpilogueFwdINS6_IJS8_SA_S9_EEENS6_IJNS7_ILi1EEESI_SI_EEESC_SE_Li128ELb1ELb1ELb0ELb0EEENS1_19SingleTileSchedulerILb1ELb0ELb1ELi128EEEEEEEEEvNT_6ParamsE,@function
        .size           _ZN7cutlass13device_kernelIN5flash19enable_sm80_to_sm89INS1_16FlashAttnFwdSm80INS1_25CollectiveMainloopFwdSm80ILi4ELi1ELb0EN4cute5tupleIJNS5_1CILi128EEENS7_ILi64EEENS7_ILi96EEEEEELi96ENS_6half_tEfNS_4arch4Sm80ELb0ELb0ELb1ELb1ELb0ELb0ELb1ELb0EEENS1_21CollectiveEpilogueFwdINS6_IJS8_SA_S9_EEENS6_IJNS7_ILi1EEESI_SI_EEESC_SE_Li128ELb1ELb1ELb0ELb0EEENS1_19SingleTileSchedulerILb1ELb0ELb1ELi128EEEEEEEEEvNT_6ParamsE,(.L_x_19 - _ZN7cutlass13device_kernelIN5flash19enable_sm80_to_sm89INS1_16FlashAttnFwdSm80INS1_25CollectiveMainloopFwdSm80ILi4ELi1ELb0EN4cute5tupleIJNS5_1CILi128EEENS7_ILi64EEENS7_ILi96EEEEEELi96ENS_6half_tEfNS_4arch4Sm80ELb0ELb0ELb1ELb1ELb0ELb0ELb1ELb0EEENS1_21CollectiveEpilogueFwdINS6_IJS8_SA_S9_EEENS6_IJNS7_ILi1EEESI_SI_EEESC_SE_Li128ELb1ELb1ELb0ELb0EEENS1_19SingleTileSchedulerILb1ELb0ELb1ELi128EEEEEEEEEvNT_6ParamsE)
        .other          _ZN7cutlass13device_kernelIN5flash19enable_sm80_to_sm89INS1_16FlashAttnFwdSm80INS1_25CollectiveMainloopFwdSm80ILi4ELi1ELb0EN4cute5tupleIJNS5_1CILi128EEENS7_ILi64EEENS7_ILi96EEEEEELi96ENS_6half_tEfNS_4arch4Sm80ELb0ELb0ELb1ELb1ELb0ELb0ELb1ELb0EEENS1_21CollectiveEpilogueFwdINS6_IJS8_SA_S9_EEENS6_IJNS7_ILi1EEESI_SI_EEESC_SE_Li128ELb1ELb1ELb0ELb0EEENS1_19SingleTileSchedulerILb1ELb0ELb1ELi128EEEEEEEEEvNT_6ParamsE,@"STO_CUDA_ENTRY STV_DEFAULT"
_ZN7cutlass13device_kernelIN5flash19enable_sm80_to_sm89INS1_16FlashAttnFwdSm80INS1_25CollectiveMainloopFwdSm80ILi4ELi1ELb0EN4cute5tupleIJNS5_1CILi128EEENS7_ILi64EEENS7_ILi96EEEEEELi96ENS_6half_tEfNS_4arch4Sm80ELb0ELb0ELb1ELb1ELb0ELb0ELb1ELb0EEENS1_21CollectiveEpilogueFwdINS6_IJS8_SA_S9_EEENS6_IJNS7_ILi1EEESI_SI_EEESC_SE_Li128ELb1ELb1ELb0ELb0EEENS1_19SingleTileSchedulerILb1ELb0ELb1ELi128EEEEEEEEEvNT_6ParamsE:
[----:B------:R-:W-:Y:S01]  /*0000*/  LDC R1, c[0x0][0x28] ;  /* 0x00000a00ff017b82 */ /* 0x000fe20000000800 */
[----:B------:R-:W-:Y:S05]  /*0010*/  EXIT ;  /* 0x000000000000794d */ /* 0x000fea0003800000 */
.L_x_1:
        /* <DEDUP_REMOVED lines=14> */
.L_x_19:


//--------------------- .text._ZN7cutlass13device_kernelIN5flash19enable_sm80_to_sm89INS1_16FlashAttnFwdSm80INS1_25CollectiveMainloopFwdSm80ILi4ELi1ELb0EN4cute5tupleIJNS5_1CILi128EEENS7_ILi64EEENS7_ILi96EEEEEELi96ENS_6half_tEfNS_4arch4Sm80ELb0ELb0ELb1ELb1ELb0ELb1ELb1ELb0EEENS1_21CollectiveEpilogueFwdINS6_IJS8_SA_S9_EEENS6_IJNS7_ILi1EEESI_SI_EEESC_SE_Li128ELb1ELb1ELb0ELb0EEENS1_19SingleTileSchedulerILb1ELb0ELb1ELi128EEEEEEEEEvNT_6ParamsE --------------------------
	.section	.text._ZN7cutlass13device_kernelIN5flash19enable_sm80_to_sm89INS1_16FlashAttnFwdSm80INS1_25CollectiveMainloopFwdSm80ILi4ELi1ELb0EN4cute5tupleIJNS5_1CILi128EEENS7_ILi64EEENS7_ILi96EEEEEELi96ENS_6half_tEfNS_4arch4Sm80ELb0ELb0ELb1ELb1ELb0ELb1ELb1ELb0EEENS1_21CollectiveEpilogueFwdINS6_IJS8_SA_S9_EEENS6_IJNS7_ILi1EEESI_SI_EEESC_SE_Li128ELb1ELb1ELb0ELb0EEENS1_19SingleTileSchedulerILb1ELb0ELb1ELi128EEEEEEEEEvNT_6ParamsE,"ax",@progbits
	.align	128
.text._ZN7cutlass13device_kernelIN5flash19enable_sm80_to_sm89INS1_16FlashAttnFwdSm80INS1_25CollectiveMainloopFwdSm80ILi4ELi1ELb0EN4cute5tupleIJNS5_1CILi128EEENS7_ILi64EEENS7_ILi96EEEEEELi96ENS_6half_tEfNS_4arch4Sm80ELb0ELb0ELb1ELb1ELb0ELb1ELb1ELb0EEENS1_21CollectiveEpilogueFwdINS6_IJS8_SA_S9_EEENS6_IJNS7_ILi1EEESI_SI_EEESC_SE_Li128ELb1ELb1ELb0ELb0EEENS1_19SingleTileSchedulerILb1ELb0ELb1ELi128EEEEEEEEEvNT_6ParamsE:
        .type           _ZN7cutlass13device_kernelIN5flash19enable_sm80_to_sm89INS1_16FlashAttnFwdSm80INS1_25CollectiveMainloopFwdSm80ILi4ELi1ELb0EN4cute5tupleIJNS5_1CILi128EEENS7_ILi64EEENS7_ILi96EEEEEELi96ENS_6half_tEfNS_4arch4Sm80ELb0ELb0ELb1ELb1ELb0ELb1ELb1ELb0EEENS1_21CollectiveEpilogueFwdINS6_IJS8_SA_S9_EEENS6_IJNS7_ILi1EEESI_SI_EEESC_SE_Li128ELb1ELb1ELb0ELb0EEENS1_19SingleTileSchedulerILb1ELb0ELb1ELi128EEEEEEEEEvNT_6ParamsE,@function
        .size           _ZN7cutlass13device_kernelIN5flash19enable_sm80_to_sm89INS1_16FlashAttnFwdSm80INS1_25CollectiveMainloopFwdSm80ILi4ELi1ELb0EN4cute5tupleIJNS5_1CILi128EEENS7_ILi64EEENS7_ILi96EEEEEELi96ENS_6half_tEfNS_4arch4Sm80ELb0ELb0ELb1ELb1ELb0ELb1ELb1ELb0EEENS1_21CollectiveEpilogueFwdINS6_IJS8_SA_S9_EEENS6_IJNS7_ILi1EEESI_SI_EEESC_SE_Li128ELb1ELb1ELb0ELb0EEENS1_19SingleTileSchedulerILb1ELb0ELb1ELi128EEEEEEEEEvNT_6ParamsE,(.L_x_20 - _ZN7cutlass13device_kernelIN5flash19enable_sm80_to_sm89INS1_16FlashAttnFwdSm80INS1_25CollectiveMainloopFwdSm80ILi4ELi1ELb0EN4cute5tupleIJNS5_1CILi128EEENS7_ILi64EEENS7_ILi96EEEEEELi96ENS_6half_tEfNS_4arch4Sm80ELb0ELb0ELb1ELb1ELb0ELb1ELb1ELb0EEENS1_21CollectiveEpilogueFwdINS6_IJS8_SA_S9_EEENS6_IJNS7_ILi1EEESI_SI_EEESC_SE_Li128ELb1ELb1ELb0ELb0EEENS1_19SingleTileSchedulerILb1ELb0ELb1ELi128EEEEEEEEEvNT_6ParamsE)
        .other          _ZN7cutlass13device_kernelIN5flash19enable_sm80_to_sm89INS1_16FlashAttnFwdSm80INS1_25CollectiveMainloopFwdSm80ILi4ELi1ELb0EN4cute5tupleIJNS5_1CILi128EEENS7_ILi64EEENS7_ILi96EEEEEELi96ENS_6half_tEfNS_4arch4Sm80ELb0ELb0ELb1ELb1ELb0ELb1ELb1ELb0EEENS1_21CollectiveEpilogueFwdINS6_IJS8_SA_S9_EEENS6_IJNS7_ILi1EEESI_SI_EEESC_SE_Li128ELb1ELb1ELb0ELb0EEENS1_19SingleTileSchedulerILb1ELb0ELb1ELi128EEEEEEEEEvNT_6ParamsE,@"STO_CUDA_ENTRY STV_DEFAULT"
_ZN7cutlass13device_kernelIN5flash19enable_sm80_to_sm89INS1_16FlashAttnFwdSm80INS1_25CollectiveMainloopFwdSm80ILi4ELi1ELb0EN4cute5tupleIJNS5_1CILi128EEENS7_ILi64EEENS7_ILi96EEEEEELi96ENS_6half_tEfNS_4arch4Sm80ELb0ELb0ELb1ELb1ELb0ELb1ELb1ELb0EEENS1_21CollectiveEpilogueFwdINS6_IJS8_SA_S9_EEENS6_IJNS7_ILi1EEESI_SI_EEESC_SE_Li128ELb1ELb1ELb0ELb0EEENS1_19SingleTileSchedulerILb1ELb0ELb1ELi128EEEEEEEEEvNT_6ParamsE:
[----:B------:R-:W-:Y:S01]  /*0000*/  LDC R1, c[0x0][0x28] ;  /* 0x00000a00ff017b82 */ /* 0x000fe20000000800 */
[----:B------:R-:W-:Y:S05]  /*0010*/  EXIT ;  /* 0x000000000000794d */ /* 0x000fea0003800000 */
.L_x_2:
        /* <DEDUP_REMOVED lines=14> */
.L_x_20:


//--------------------- .text._ZN7cutlass13device_kernelIN5flash19enable_sm80_to_sm89INS1_16FlashAttnFwdSm80INS1_25CollectiveMainloopFwdSm80ILi4ELi1ELb0EN4cute5tupleIJNS5_1CILi128EEENS7_ILi48EEENS7_ILi96EEEEEELi96ENS_6half_tEfNS_4arch4Sm80ELb0ELb1ELb1ELb0ELb0ELb0ELb1ELb0EEENS1_21CollectiveEpilogueFwdINS6_IJS8_SA_S9_EEENS6_IJNS7_ILi1EEESI_SI_EEESC_SE_Li128ELb0ELb1ELb0ELb0EEENS1_19SingleTileSchedulerILb0ELb0ELb1ELi128EEEEEEEEEvNT_6ParamsE --------------------------
	.section	.text._ZN7cutlass13device_kernelIN5flash19enable_sm80_to_sm89INS1_16FlashAttnFwdSm80INS1_25CollectiveMainloopFwdSm80ILi4ELi1ELb0EN4cute5tupleIJNS5_1CILi128EEENS7_ILi48EEENS7_ILi96EEEEEELi96ENS_6half_tEfNS_4arch4Sm80ELb0ELb1ELb1ELb0ELb0ELb0ELb1ELb0EEENS1_21CollectiveEpilogueFwdINS6_IJS8_SA_S9_EEENS6_IJNS7_ILi1EEESI_SI_EEESC_SE_Li128ELb0ELb1ELb0ELb0EEENS1_19SingleTileSchedulerILb0ELb0ELb1ELi128EEEEEEEEEvNT_6ParamsE,"ax",@progbits
	.align	128
.text._ZN7cutlass13device_kernelIN5flash19enable_sm80_to_sm89INS1_16FlashAttnFwdSm80INS1_25CollectiveMainloopFwdSm80ILi4ELi1ELb0EN4cute5tupleIJNS5_1CILi128EEENS7_ILi48EEENS7_ILi96EEEEEELi96ENS_6half_tEfNS_4arch4Sm80ELb0ELb1ELb1ELb0ELb0ELb0ELb1ELb0EEENS1_21CollectiveEpilogueFwdINS6_IJS8_SA_S9_EEENS6_IJNS7_ILi1EEESI_SI_EEESC_SE_Li128ELb0ELb1ELb0ELb0EEENS1_19SingleTileSchedulerILb0ELb0ELb1ELi128EEEEEEEEEvNT_6ParamsE:
        .type           _ZN7cutlass13device_kernelIN5flash19enable_sm80_to_sm89INS1_16FlashAttnFwdSm80INS1_25CollectiveMainloopFwdSm80ILi4ELi1ELb0EN4cute5tupleIJNS5_1CILi128EEENS7_ILi48EEENS7_ILi96EEEEEELi96ENS_6half_tEfNS_4arch4Sm80ELb0ELb1ELb1ELb0ELb0ELb0ELb1ELb0EEENS1_21CollectiveEpilogueFwdINS6_IJS8_SA_S9_EEENS6_IJNS7_ILi1EEESI_SI_EEESC_SE_Li128ELb0ELb1ELb0ELb0EEENS1_19SingleTileSchedulerILb0ELb0ELb1ELi128EEEEEEEEEvNT_6ParamsE,@function
        .size           _ZN7cutlass13device_kernelIN5flash19enable_sm80_to_sm89INS1_16FlashAttnFwdSm80INS1_25CollectiveMainloopFwdSm80ILi4ELi1ELb0EN4cute5tupleIJNS5_1CILi128EEENS7_ILi48EEENS7_ILi96EEEEEELi96ENS_6half_tEfNS_4arch4Sm80ELb0ELb1ELb1ELb0ELb0ELb0ELb1ELb0EEENS1_21CollectiveEpilogueFwdINS6_IJS8_SA_S9_EEENS6_IJNS7_ILi1EEESI_SI_EEESC_SE_Li128ELb0ELb1ELb0ELb0EEENS1_19SingleTileSchedulerILb0ELb0ELb1ELi128EEEEEEEEEvNT_6ParamsE,(.L_x_21 - _ZN7cutlass13device_kernelIN5flash19enable_sm80_to_sm89INS1_16FlashAttnFwdSm80INS1_25CollectiveMainloopFwdSm80ILi4ELi1ELb0EN4cute5tupleIJNS5_1CILi128EEENS7_ILi48EEENS7_ILi96EEEEEELi96ENS_6half_tEfNS_4arch4Sm80ELb0ELb1ELb1ELb0ELb0ELb0ELb1ELb0EEENS1_21CollectiveEpilogueFwdINS6_IJS8_SA_S9_EEENS6_IJNS7_ILi1EEESI_SI_EEESC_SE_Li128ELb0ELb1ELb0ELb0EEENS1_19SingleTileSchedulerILb0ELb0ELb1ELi128EEEEEEEEEvNT_6ParamsE)
        .other          _ZN7cutlass13device_kernelIN5flash19enable_sm80_to_sm89INS1_16FlashAttnFwdSm80INS1_25CollectiveMainloopFwdSm80ILi4ELi1ELb0EN4cute5tupleIJNS5_1CILi128EEENS7_ILi48EEENS7_ILi96EEEEEELi96ENS_6half_tEfNS_4arch4Sm80ELb0ELb1ELb1ELb0ELb0ELb0ELb1ELb0EEENS1_21CollectiveEpilogueFwdINS6_IJS8_SA_S9_EEENS6_IJNS7_ILi1EEESI_SI_EEESC_SE_Li128ELb0ELb1ELb0ELb0EEENS1_19SingleTileSchedulerILb0ELb0ELb1ELi128EEEEEEEEEvNT_6ParamsE,@"STO_CUDA_ENTRY STV_DEFAULT"
_ZN7cutlass13device_kernelIN5flash19enable_sm80_to_sm89INS1_16FlashAttnFwdSm80INS1_25CollectiveMainloopFwdSm80ILi4ELi1ELb0EN4cute5tupleIJNS5_1CILi128EEENS7_ILi48EEENS7_ILi96EEEEEELi96ENS_6half_tEfNS_4arch4Sm80ELb0ELb1ELb1ELb0ELb0ELb0ELb1ELb0EEENS1_21CollectiveEpilogueFwdINS6_IJS8_SA_S9_EEENS6_IJNS7_ILi1EEESI_SI_EEESC_SE_Li128ELb0ELb1ELb0ELb0EEENS1_19SingleTileSchedulerILb0ELb0ELb1ELi128EEEEEEEEEvNT_6ParamsE:
[----:B------:R-:W-:Y:S01]  /*0000*/  LDC R1, c[0x0][0x28] ;  /* 0x00000a00ff017b82 */ /* 0x000fe20000000800 */
[----:B------:R-:W-:Y:S05]  /*0010*/  EXIT ;  /* 0x000000000000794d */ /* 0x000fea0003800000 */
.L_x_3:
        /* <DEDUP_REMOVED lines=14> */
.L_x_21:


//--------------------- .text._ZN7cutlass13device_kernelIN5flash19enable_sm80_to_sm89INS1_16FlashAttnFwdSm80INS1_25CollectiveMainloopFwdSm80ILi4ELi1ELb0EN4cute5tupleIJNS5_1CILi128EEENS7_ILi48EEENS7_ILi96EEEEEELi96ENS_6half_tEfNS_4arch4Sm80ELb0ELb1ELb1ELb1ELb0ELb0ELb1ELb0EEENS1_21CollectiveEpilogueFwdINS6_IJS8_SA_S9_EEENS6_IJNS7_ILi1EEESI_SI_EEESC_SE_Li128ELb1ELb1ELb0ELb0EEENS1_19SingleTileSchedulerILb1ELb0ELb1ELi128EEEEEEEEEvNT_6ParamsE --------------------------
	.section	.text._ZN7cutlass13device_kernelIN5flash19enable_sm80_to_sm89INS1_16FlashAttnFwdSm80INS1_25CollectiveMainloopFwdSm80ILi4ELi1ELb0EN4cute5tupleIJNS5_1CILi128EEENS7_ILi48EEENS7_ILi96EEEEEELi96ENS_6half_tEfNS_4arch4Sm80ELb0ELb1ELb1ELb1ELb0ELb0ELb1ELb0EEENS1_21CollectiveEpilogueFwdINS6_IJS8_SA_S9_EEENS6_IJNS7_ILi1EEESI_SI_EEESC_SE_Li128ELb1ELb1ELb0ELb0EEENS1_19SingleTileSchedulerILb1ELb0ELb1ELi128EEEEEEEEEvNT_6ParamsE,"ax",@progbits
	.align	128
.text._ZN7cutlass13device_kernelIN5flash19enable_sm80_to_sm89INS1_16FlashAttnFwdSm80INS1_25CollectiveMainloopFwdSm80ILi4ELi1ELb0EN4cute5tupleIJNS5_1CILi128EEENS7_ILi48EEENS7_ILi96EEEEEELi96ENS_6half_tEfNS_4arch4Sm80ELb0ELb1ELb1ELb1ELb0ELb0ELb1ELb0EEENS1_21CollectiveEpilogueFwdINS6_IJS8_SA_S9_EEENS6_IJNS7_ILi1EEESI_SI_EEESC_SE_Li128ELb1ELb1ELb0ELb0EEENS1_19SingleTileSchedulerILb1ELb0ELb1ELi128EEEEEEEEEvNT_6ParamsE:
        .type           _ZN7cutlass13device_kernelIN5flash19enable_sm80_to_sm89INS1_16FlashAttnFwdSm80INS1_25CollectiveMainloopFwdSm80ILi4ELi1ELb0EN4cute5tupleIJNS5_1CILi128EEENS7_ILi48EEENS7_ILi96EEEEEELi96ENS_6half_tEfNS_4arch4Sm80ELb0ELb1ELb1ELb1ELb0ELb0ELb1ELb0EEENS1_21CollectiveEpilogueFwdINS6_IJS8_SA_S9_EEENS6_IJNS7_ILi1EEESI_SI_EEESC_SE_Li128ELb1ELb1ELb0ELb0EEENS1_19SingleTileSchedulerILb1ELb0ELb1ELi128EEEEEEEEEvNT_6ParamsE,@function
        .size           _ZN7cutlass13device_kernelIN5flash19enable_sm80_to_sm89INS1_16FlashAttnFwdSm80INS1_25CollectiveMainloopFwdSm80ILi4ELi1ELb0EN4cute5tupleIJNS5_1CILi128EEENS7_ILi48EEENS7_ILi96EEEEEELi96ENS_6half_tEfNS_4arch4Sm80ELb0ELb1ELb1ELb1ELb0ELb0ELb1ELb0EEENS1_21CollectiveEpilogueFwdINS6_IJS8_SA_S9_EEENS6_IJNS7_ILi1EEESI_SI_EEESC_SE_Li128ELb1ELb1ELb0ELb0EEENS1_19SingleTileSchedulerILb1ELb0ELb1ELi128EEEEEEEEEvNT_6ParamsE,(.L_x_22 - _ZN7cutlass13device_kernelIN5flash19enable_sm80_to_sm89INS1_16FlashAttnFwdSm80INS1_25CollectiveMainloopFwdSm80ILi4ELi1ELb0EN4cute5tupleIJNS5_1CILi128EEENS7_ILi48EEENS7_ILi96EEEEEELi96ENS_6half_tEfNS_4arch4Sm80ELb0ELb1ELb1ELb1ELb0ELb0ELb1ELb0EEENS1_21CollectiveEpilogueFwdINS6_IJS8_SA_S9_EEENS6_IJNS7_ILi1EEESI_SI_EEESC_SE_Li128ELb1ELb1ELb0ELb0EEENS1_19SingleTileSchedulerILb1ELb0ELb1ELi128EEEEEEEEEvNT_6ParamsE)
        .other          _ZN7cutlass13device_kernelIN5flash19enable_sm80_to_sm89INS1_16FlashAttnFwdSm80INS1_25CollectiveMainloopFwdSm80ILi4ELi1ELb0EN4cute5tupleIJNS5_1CILi128EEENS7_ILi48EEENS7_ILi96EEEEEELi96ENS_6half_tEfNS_4arch4Sm80ELb0ELb1ELb1ELb1ELb0ELb0ELb1ELb0EEENS1_21CollectiveEpilogueFwdINS6_IJS8_SA_S9_EEENS6_IJNS7_ILi1EEESI_SI_EEESC_SE_Li128ELb1ELb1ELb0ELb0EEENS1_19SingleTileSchedulerILb1ELb0ELb1ELi128EEEEEEEEEvNT_6ParamsE,@"STO_CUDA_ENTRY STV_DEFAULT"
_ZN7cutlass13device_kernelIN5flash19enable_sm80_to_sm89INS1_16FlashAttnFwdSm80INS1_25CollectiveMainloopFwdSm80ILi4ELi1ELb0EN4cute5tupleIJNS5_1CILi128EEENS7_ILi48EEENS7_ILi96EEEEEELi96ENS_6half_tEfNS_4arch4Sm80ELb0ELb1ELb1ELb1ELb0ELb0ELb1ELb0EEENS1_21CollectiveEpilogueFwdINS6_IJS8_SA_S9_EEENS6_IJNS7_ILi1EEESI_SI_EEESC_SE_Li128ELb1ELb1ELb0ELb0EEENS1_19SingleTileSchedulerILb1ELb0ELb1ELi128EEEEEEEEEvNT_6ParamsE:
[----:B------:R-:W-:Y:S01]  /*0000*/  LDC R1, c[0x0][0x28] ;  /* 0x00000a00ff017b82 */ /* 0x000fe20000000800 */
[----:B------:R-:W-:Y:S05]  /*0010*/  EXIT ;  /* 0x000000000000794d */ /* 0x000fea0003800000 */
.L_x_4:
        /* <DEDUP_REMOVED lines=14> */
.L_x_22:


//--------------------- .text._ZN7cutlass13device_kernelIN5flash19enable_sm80_to_sm89INS1_16FlashAttnFwdSm80INS1_25CollectiveMainloopFwdSm80ILi4ELi1ELb0EN4cute5tupleIJNS5_1CILi128EEENS7_ILi48EEENS7_ILi96EEEEEELi96ENS_6half_tEfNS_4arch4Sm80ELb0ELb1ELb1ELb1ELb0ELb1ELb1ELb0EEENS1_21CollectiveEpilogueFwdINS6_IJS8_SA_S9_EEENS6_IJNS7_ILi1EEESI_SI_EEESC_SE_Li128ELb1ELb1ELb0ELb0EEENS1_19SingleTileSchedulerILb1ELb0ELb1ELi128EEEEEEEEEvNT_6ParamsE --------------------------
	.section	.text._ZN7cutlass13device_kernelIN5flash19enable_sm80_to_sm89INS1_16FlashAttnFwdSm80INS1_25CollectiveMainloopFwdSm80ILi4ELi1ELb0EN4cute5tupleIJNS5_1CILi128EEENS7_ILi48EEENS7_ILi96EEEEEELi96ENS_6half_tEfNS_4arch4Sm80ELb0ELb1ELb1ELb1ELb0ELb1ELb1ELb0EEENS1_21CollectiveEpilogueFwdINS6_IJS8_SA_S9_EEENS6_IJNS7_ILi1EEESI_SI_EEESC_SE_Li128ELb1ELb1ELb0ELb0EEENS1_19SingleTileSchedulerILb1ELb0ELb1ELi128EEEEEEEEEvNT_6ParamsE,"ax",@progbits
	.align	128
.text._ZN7cutlass13device_kernelIN5flash19enable_sm80_to_sm89INS1_16FlashAttnFwdSm80INS1_25CollectiveMainloopFwdSm80ILi4ELi1ELb0EN4cute5tupleIJNS5_1CILi128EEENS7_ILi48EEENS7_ILi96EEEEEELi96ENS_6half_tEfNS_4arch4Sm80ELb0ELb1ELb1ELb1ELb0ELb1ELb1ELb0EEENS1_21CollectiveEpilogueFwdINS6_IJS8_SA_S9_EEENS6_IJNS7_ILi1EEESI_SI_EEESC_SE_Li128ELb1ELb1ELb0ELb0EEENS1_19SingleTileSchedulerILb1ELb0ELb1ELi128EEEEEEEEEvNT_6ParamsE:
        .type           _ZN7cutlass13device_kernelIN5flash19enable_sm80_to_sm89INS1_16FlashAttnFwdSm80INS1_25CollectiveMainloopFwdSm80ILi4ELi1ELb0EN4cute5tupleIJNS5_1CILi128EEENS7_ILi48EEENS7_ILi96EEEEEELi96ENS_6half_tEfNS_4arch4Sm80ELb0ELb1ELb1ELb1ELb0ELb1ELb1ELb0EEENS1_21CollectiveEpilogueFwdINS6_IJS8_SA_S9_EEENS6_IJNS7_ILi1EEESI_SI_EEESC_SE_Li128ELb1ELb1ELb0ELb0EEENS1_19SingleTileSchedulerILb1ELb0ELb1ELi128EEEEEEEEEvNT_6ParamsE,@function
        .size           _ZN7cutlass13device_kernelIN5flash19enable_sm80_to_sm89INS1_16FlashAttnFwdSm80INS1_25CollectiveMainloopFwdSm80ILi4ELi1ELb0EN4cute5tupleIJNS5_1CILi128EEENS7_ILi48EEENS7_ILi96EEEEEELi96ENS_6half_tEfNS_4arch4Sm80ELb0ELb1ELb1ELb1ELb0ELb1ELb1ELb0EEENS1_21CollectiveEpilogueFwdINS6_IJS8_SA_S9_EEENS6_IJNS7_ILi1EEESI_SI_EEESC_SE_Li128ELb1ELb1ELb0ELb0EEENS1_19SingleTileSchedulerILb1ELb0ELb1ELi128EEEEEEEEEvNT_6ParamsE,(.L_x_23 - _ZN7cutlass13device_kernelIN5flash19enable_sm80_to_sm89INS1_16FlashAttnFwdSm80INS1_25CollectiveMainloopFwdSm80ILi4ELi1ELb0EN4cute5tupleIJNS5_1CILi128EEENS7_ILi48EEENS7_ILi96EEEEEELi96ENS_6half_tEfNS_4arch4Sm80ELb0ELb1ELb1ELb1ELb0ELb1ELb1ELb0EEENS1_21CollectiveEpilogueFwdINS6_IJS8_SA_S9_EEENS6_IJNS7_ILi1EEESI_SI_EEESC_SE_Li128ELb1ELb1ELb0ELb0EEENS1_19SingleTileSchedulerILb1ELb0ELb1ELi128EEEEEEEEEvNT_6ParamsE)
        .other          _ZN7cutlass13device_kernelIN5flash19enable_sm80_to_sm89INS1_16FlashAttnFwdSm80INS1_25CollectiveMainloopFwdSm80ILi4ELi1ELb0EN4cute5tupleIJNS5_1CILi128EEENS7_ILi48EEENS7_ILi96EEEEEELi96ENS_6half_tEfNS_4arch4Sm80ELb0ELb1ELb1ELb1ELb0ELb1ELb1ELb0EEENS1_21CollectiveEpilogueFwdINS6_IJS8_SA_S9_EEENS6_IJNS7_ILi1EEESI_SI_EEESC_SE_Li128ELb1ELb1ELb0ELb0EEENS1_19SingleTileSchedulerILb1ELb0ELb1ELi128EEEEEEEEEvNT_6ParamsE,@"STO_CUDA_ENTRY STV_DEFAULT"
_ZN7cutlass13device_kernelIN5flash19enable_sm80_to_sm89INS1_16FlashAttnFwdSm80INS1_25CollectiveMainloopFwdSm80ILi4ELi1ELb0EN4cute5tupleIJNS5_1CILi128EEENS7_ILi48EEENS7_ILi96EEEEEELi96ENS_6half_tEfNS_4arch4Sm80ELb0ELb1ELb1ELb1ELb0ELb1ELb1ELb0EEENS1_21CollectiveEpilogueFwdINS6_IJS8_SA_S9_EEENS6_IJNS7_ILi1EEESI_SI_EEESC_SE_Li128ELb1ELb1ELb0ELb0EEENS1_19SingleTileSchedulerILb1ELb0ELb1ELi128EEEEEEEEEvNT_6ParamsE:
[----:B------:R-:W-:Y:S01]  /*0000*/  LDC R1, c[0x0][0x28] ;  /* 0x00000a00ff017b82 */ /* 0x000fe20000000800 */
[----:B------:R-:W-:Y:S05]  /*0010*/  EXIT ;  /* 0x000000000000794d */ /* 0x000fea0003800000 */
.L_x_5:
        /* <DEDUP_REMOVED lines=14> */
.L_x_23:


//--------------------- .text._ZN7cutlass13device_kernelIN5flash19enable_sm80_to_sm89INS1_16FlashAttnFwdSm80INS1_25CollectiveMainloopFwdSm80ILi4ELi1ELb0EN4cute5tupleIJNS5_1CILi128EEENS7_ILi64EEENS7_ILi96EEEEEELi96ENS_6half_tEfNS_4arch4Sm80ELb1ELb0ELb1ELb0ELb0ELb0ELb1ELb0EEENS1_21CollectiveEpilogueFwdINS6_IJS8_SA_S9_EEENS6_IJNS7_ILi1EEESI_SI_EEESC_SE_Li128ELb0ELb1ELb0ELb0EEENS1_30DynamicPersistentTileSchedulerILi128ELi128ELb0ELb1ELb0EEEEEEEEEvNT_6ParamsE --------------------------
	.section	.text._ZN7cutlass13device_kernelIN5flash19enable_sm80_to_sm89INS1_16FlashAttnFwdSm80INS1_25CollectiveMainloopFwdSm80ILi4ELi1ELb0EN4cute5tupleIJNS5_1CILi128EEENS7_ILi64EEENS7_ILi96EEEEEELi96ENS_6half_tEfNS_4arch4Sm80ELb1ELb0ELb1ELb0ELb0ELb0ELb1ELb0EEENS1_21CollectiveEpilogueFwdINS6_IJS8_SA_S9_EEENS6_IJNS7_ILi1EEESI_SI_EEESC_SE_Li128ELb0ELb1ELb0ELb0EEENS1_30DynamicPersistentTileSchedulerILi128ELi128ELb0ELb1ELb0EEEEEEEEEvNT_6ParamsE,"ax",@progbits
	.align	128
.text._ZN7cutlass13device_kernelIN5flash19enable_sm80_to_sm89INS1_16FlashAttnFwdSm80INS1_25CollectiveMainloopFwdSm80ILi4ELi1ELb0EN4cute5tupleIJNS5_1CILi128EEENS7_ILi64EEENS7_ILi96EEEEEELi96ENS_6half_tEfNS_4arch4Sm80ELb1ELb0ELb1ELb0ELb0ELb0ELb1ELb0EEENS1_21CollectiveEpilogueFwdINS6_IJS8_SA_S9_EEENS6_IJNS7_ILi1EEESI_SI_EEESC_SE_Li128ELb0ELb1ELb0ELb0EEENS1_30DynamicPersistentTileSchedulerILi128ELi128ELb0ELb1ELb0EEEEEEEEEvNT_6ParamsE:
        .type           _ZN7cutlass13device_kernelIN5flash19enable_sm80_to_sm89INS1_16FlashAttnFwdSm80INS1_25CollectiveMainloopFwdSm80ILi4ELi1ELb0EN4cute5tupleIJNS5_1CILi128EEENS7_ILi64EEENS7_ILi96EEEEEELi96ENS_6half_tEfNS_4arch4Sm80ELb1ELb0ELb1ELb0ELb0ELb0ELb1ELb0EEENS1_21CollectiveEpilogueFwdINS6_IJS8_SA_S9_EEENS6_IJNS7_ILi1EEESI_SI_EEESC_SE_Li128ELb0ELb1ELb0ELb0EEENS1_30DynamicPersistentTileSchedulerILi128ELi128ELb0ELb1ELb0EEEEEEEEEvNT_6ParamsE,@function
        .size           _ZN7cutlass13device_kernelIN5flash19enable_sm80_to_sm89INS1_16FlashAttnFwdSm80INS1_25CollectiveMainloopFwdSm80ILi4ELi1ELb0EN4cute5tupleIJNS5_1CILi128EEENS7_ILi64EEENS7_ILi96EEEEEELi96ENS_6half_tEfNS_4arch4Sm80ELb1ELb0ELb1ELb0ELb0ELb0ELb1ELb0EEENS1_21CollectiveEpilogueFwdINS6_IJS8_SA_S9_EEENS6_IJNS7_ILi1EEESI_SI_EEESC_SE_Li128ELb0ELb1ELb0ELb0EEENS1_30DynamicPersistentTileSchedulerILi128ELi128ELb0ELb1ELb0EEEEEEEEEvNT_6ParamsE,(.L_x_24 - _ZN7cutlass13device_kernelIN5flash19enable_sm80_to_sm89INS1_16FlashAttnFwdSm80INS1_25CollectiveMainloopFwdSm80ILi4ELi1ELb0EN4cute5tupleIJNS5_1CILi128EEENS7_ILi64EEENS7_ILi96EEEEEELi96ENS_6half_tEfNS_4arch4Sm80ELb1ELb0ELb1ELb0ELb0ELb0ELb1ELb0EEENS1_21CollectiveEpilogueFwdINS6_IJS8_SA_S9_EEENS6_IJNS7_ILi1EEESI_SI_EEESC_SE_Li128ELb0ELb1ELb0ELb0EEENS1_30DynamicPersistentTileSchedulerILi128ELi128ELb0ELb1ELb0EEEEEEEEEvNT_6ParamsE)
        .other          _ZN7cutlass13device_kernelIN5flash19enable_sm80_to_sm89INS1_16FlashAttnFwdSm80INS1_25CollectiveMainloopFwdSm80ILi4ELi1ELb0EN4cute5tupleIJNS5_1CILi128EEENS7_ILi64EEENS7_ILi96EEEEEELi96ENS_6half_tEfNS_4arch4Sm80ELb1ELb0ELb1ELb0ELb0ELb0ELb1ELb0EEENS1_21CollectiveEpilogueFwdINS6_IJS8_SA_S9_EEENS6_IJNS7_ILi1EEESI_SI_EEESC_SE_Li128ELb0ELb1ELb0ELb0EEENS1_30DynamicPersistentTileSchedulerILi128ELi128ELb0ELb1ELb0EEEEEEEEEvNT_6ParamsE,@"STO_CUDA_ENTRY STV_DEFAULT"
_ZN7cutlass13device_kernelIN5flash19enable_sm80_to_sm89INS1_16FlashAttnFwdSm80INS1_25CollectiveMainloopFwdSm80ILi4ELi1ELb0EN4cute5tupleIJNS5_1CILi128EEENS7_ILi64EEENS7_ILi96EEEEEELi96ENS_6half_tEfNS_4arch4Sm80ELb1ELb0ELb1ELb0ELb0ELb0ELb1ELb0EEENS1_21CollectiveEpilogueFwdINS6_IJS8_SA_S9_EEENS6_IJNS7_ILi1EEESI_SI_EEESC_SE_Li128ELb0ELb1ELb0ELb0EEENS1_30DynamicPersistentTileSchedulerILi128ELi128ELb0ELb1ELb0EEEEEEEEEvNT_6ParamsE:
[----:B------:R-:W-:Y:S01]  /*0000*/  LDC R1, c[0x0][0x28] ;  /* 0x00000a00ff017b82 */ /* 0x000fe20000000800 */
[----:B------:R-:W-:Y:S05]  /*0010*/  EXIT ;  /* 0x000000000000794d */ /* 0x000fea0003800000 */
.L_x_6:
        /* <DEDUP_REMOVED lines=14> */
.L_x_24:


//--------------------- .text._ZN7cutlass13device_kernelIN5flash19enable_sm80_to_sm89INS1_16FlashAttnFwdSm80INS1_25CollectiveMainloopFwdSm80ILi4ELi1ELb0EN4cute5tupleIJNS5_1CILi128EEENS7_ILi64EEENS7_ILi96EEEEEELi96ENS_6half_tEfNS_4arch4Sm80ELb1ELb0ELb1ELb1ELb0ELb0ELb1ELb0EEENS1_21CollectiveEpilogueFwdINS6_IJS8_SA_S9_EEENS6_IJNS7_ILi1EEESI_SI_EEESC_SE_Li128ELb1ELb1ELb0ELb0EEENS1_19SingleTileSchedulerILb1ELb0ELb1ELi128EEEEEEEEEvNT_6ParamsE --------------------------
	.section	.text._ZN7cutlass13device_kernelIN5flash19enable_sm80_to_sm89INS1_16FlashAttnFwdSm80INS1_25CollectiveMainloopFwdSm80ILi4ELi1ELb0EN4cute5tupleIJNS5_1CILi128EEENS7_ILi64EEENS7_ILi96EEEEEELi96ENS_6half_tEfNS_4arch4Sm80ELb1ELb0ELb1ELb1ELb0ELb0ELb1ELb0EEENS1_21CollectiveEpilogueFwdINS6_IJS8_SA_S9_EEENS6_IJNS7_ILi1EEESI_SI_EEESC_SE_Li128ELb1ELb1ELb0ELb0EEENS1_19SingleTileSchedulerILb1ELb0ELb1ELi128EEEEEEEEEvNT_6ParamsE,"ax",@progbits
	.align	128
.text._ZN7cutlass13device_kernelIN5flash19enable_sm80_to_sm89INS1_16FlashAttnFwdSm80INS1_25CollectiveMainloopFwdSm80ILi4ELi1ELb0EN4cute5tupleIJNS5_1CILi128EEENS7_ILi64EEENS7_ILi96EEEEEELi96ENS_6half_tEfNS_4arch4Sm80ELb1ELb0ELb1ELb1ELb0ELb0ELb1ELb0EEENS1_21CollectiveEpilogueFwdINS6_IJS8_SA_S9_EEENS6_IJNS7_ILi1EEESI_SI_EEESC_SE_Li128ELb1ELb1ELb0ELb0EEENS1_19SingleTileSchedulerILb1ELb0ELb1ELi128EEEEEEEEEvNT_6ParamsE:
        .type           _ZN7cutlass13device_kernelIN5flash19enable_sm80_to_sm89INS1_16FlashAttnFwdSm80INS1_25CollectiveMainloopFwdSm80ILi4ELi1ELb0EN4cute5tupleIJNS5_1CILi128EEENS7_ILi64EEENS7_ILi96EEEEEELi96ENS_6half_tEfNS_4arch4Sm80ELb1ELb0ELb1ELb1ELb0ELb0ELb1ELb0EEENS1_21CollectiveEpilogueFwdINS6_IJS8_SA_S9_EEENS6_IJNS7_ILi1EEESI_SI_EEESC_SE_Li128ELb1ELb1ELb0ELb0EEENS1_19SingleTileSchedulerILb1ELb0ELb1ELi128EEEEEEEEEvNT_6ParamsE,@function
        .size           _ZN7cutlass13device_kernelIN5flash19enable_sm80_to_sm89INS1_16FlashAttnFwdSm80INS1_25CollectiveMainloopFwdSm80ILi4ELi1ELb0EN4cute5tupleIJNS5_1CILi128EEENS7_ILi64EEENS7_ILi96EEEEEELi96ENS_6half_tEfNS_4arch4Sm80ELb1ELb0ELb1ELb1ELb0ELb0ELb1ELb0EEENS1_21CollectiveEpilogueFwdINS6_IJS8_SA_S9_EEENS6_IJNS7_ILi1EEESI_SI_EEESC_SE_Li128ELb1ELb1ELb0ELb0EEENS1_19SingleTileSchedulerILb1ELb0ELb1ELi128EEEEEEEEEvNT_6ParamsE,(.L_x_25 - _ZN7cutlass13device_kernelIN5flash19enable_sm80_to_sm89INS1_16FlashAttnFwdSm80INS1_25CollectiveMainloopFwdSm80ILi4ELi1ELb0EN4cute5tupleIJNS5_1CILi128EEENS7_ILi64EEENS7_ILi96EEEEEELi96ENS_6half_tEfNS_4arch4Sm80ELb1ELb0ELb1ELb1ELb0ELb0ELb1ELb0EEENS1_21CollectiveEpilogueFwdINS6_IJS8_SA_S9_EEENS6_IJNS7_ILi1EEESI_SI_EEESC_SE_Li128ELb1ELb1ELb0ELb0EEENS1_19SingleTileSchedulerILb1ELb0ELb1ELi128EEEEEEEEEvNT_6ParamsE)
        .other          _ZN7cutlass13device_kernelIN5flash19enable_sm80_to_sm89INS1_16FlashAttnFwdSm80INS1_25CollectiveMainloopFwdSm80ILi4ELi1ELb0EN4cute5tupleIJNS5_1CILi128EEENS7_ILi64EEENS7_ILi96EEEEEELi96ENS_6half_tEfNS_4arch4Sm80ELb1ELb0ELb1ELb1ELb0ELb0ELb1ELb0EEENS1_21CollectiveEpilogueFwdINS6_IJS8_SA_S9_EEENS6_IJNS7_ILi1EEESI_SI_EEESC_SE_Li128ELb1ELb1ELb0ELb0EEENS1_19SingleTileSchedulerILb1ELb0ELb1ELi128EEEEEEEEEvNT_6ParamsE,@"STO_CUDA_ENTRY STV_DEFAULT"
_ZN7cutlass13device_kernelIN5flash19enable_sm80_to_sm89INS1_16FlashAttnFwdSm80INS1_25CollectiveMainloopFwdSm80ILi4ELi1ELb0EN4cute5tupleIJNS5_1CILi128EEENS7_ILi64EEENS7_ILi96EEEEEELi96ENS_6half_tEfNS_4arch4Sm80ELb1ELb0ELb1ELb1ELb0ELb0ELb1ELb0EEENS1_21CollectiveEpilogueFwdINS6_IJS8_SA_S9_EEENS6_IJNS7_ILi1EEESI_SI_EEESC_SE_Li128ELb1ELb1ELb0ELb0EEENS1_19SingleTileSchedulerILb1ELb0ELb1ELi128EEEEEEEEEvNT_6ParamsE:
[----:B------:R-:W-:Y:S01]  /*0000*/  LDC R1, c[0x0][0x28] ;  /* 0x00000a00ff017b82 */ /* 0x000fe20000000800 */
[----:B------:R-:W-:Y:S05]  /*0010*/  EXIT ;  /* 0x000000000000794d */ /* 0x000fea0003800000 */
.L_x_7:
        /* <DEDUP_REMOVED lines=14> */
.L_x_25:


//--------------------- .text._ZN7cutlass13device_kernelIN5flash19enable_sm80_to_sm89INS1_16FlashAttnFwdSm80INS1_25CollectiveMainloopFwdSm80ILi4ELi1ELb0EN4cute5tupleIJNS5_1CILi128EEENS7_ILi64EEENS7_ILi96EEEEEELi96ENS_6half_tEfNS_4arch4Sm80ELb1ELb0ELb1ELb1ELb0ELb1ELb1ELb0EEENS1_21CollectiveEpilogueFwdINS6_IJS8_SA_S9_EEENS6_IJNS7_ILi1EEESI_SI_EEESC_SE_Li128ELb1ELb1ELb0ELb0EEENS1_19SingleTileSchedulerILb1ELb0ELb1ELi128EEEEEEEEEvNT_6ParamsE --------------------------
	.section	.text._ZN7cutlass13device_kernelIN5flash19enable_sm80_to_sm89INS1_16FlashAttnFwdSm80INS1_25CollectiveMainloopFwdSm80ILi4ELi1ELb0EN4cute5tupleIJNS5_1CILi128EEENS7_ILi64EEENS7_ILi96EEEEEELi96ENS_6half_tEfNS_4arch4Sm80ELb1ELb0ELb1ELb1ELb0ELb1ELb1ELb0EEENS1_21CollectiveEpilogueFwdINS6_IJS8_SA_S9_EEENS6_IJNS7_ILi1EEESI_SI_EEESC_SE_Li128ELb1ELb1ELb0ELb0EEENS1_19SingleTileSchedulerILb1ELb0ELb1ELi128EEEEEEEEEvNT_6ParamsE,"ax",@progbits
	.align	128
.text._ZN7cutlass13device_kernelIN5flash19enable_sm80_to_sm89INS1_16FlashAttnFwdSm80INS1_25CollectiveMainloopFwdSm80ILi4ELi1ELb0EN4cute5tupleIJNS5_1CILi128EEENS7_ILi64EEENS7_ILi96EEEEEELi96ENS_6half_tEfNS_4arch4Sm80ELb1ELb0ELb1ELb1ELb0ELb1ELb1ELb0EEENS1_21CollectiveEpilogueFwdINS6_IJS8_SA_S9_EEENS6_IJNS7_ILi1EEESI_SI_EEESC_SE_Li128ELb1ELb1ELb0ELb0EEENS1_19SingleTileSchedulerILb1ELb0ELb1ELi128EEEEEEEEEvNT_6ParamsE:
        .type           _ZN7cutlass13device_kernelIN5flash19enable_sm80_to_sm89INS1_16FlashAttnFwdSm80INS1_25CollectiveMainloopFwdSm80ILi4ELi1ELb0EN4cute5tupleIJNS5_1CILi128EEENS7_ILi64EEENS7_ILi96EEEEEELi96ENS_6half_tEfNS_4arch4Sm80ELb1ELb0ELb1ELb1ELb0ELb1ELb1ELb0EEENS1_21CollectiveEpilogueFwdINS6_IJS8_SA_S9_EEENS6_IJNS7_ILi1EEESI_SI_EEESC_SE_Li128ELb1ELb1ELb0ELb0EEENS1_19SingleTileSchedulerILb1ELb0ELb1ELi128EEEEEEEEEvNT_6ParamsE,@function
        .size           _ZN7cutlass13device_kernelIN5flash19enable_sm80_to_sm89INS1_16FlashAttnFwdSm80INS1_25CollectiveMainloopFwdSm80ILi4ELi1ELb0EN4cute5tupleIJNS5_1CILi128EEENS7_ILi64EEENS7_ILi96EEEEEELi96ENS_6half_tEfNS_4arch4Sm80ELb1ELb0ELb1ELb1ELb0ELb1ELb1ELb0EEENS1_21CollectiveEpilogueFwdINS6_IJS8_SA_S9_EEENS6_IJNS7_ILi1EEESI_SI_EEESC_SE_Li128ELb1ELb1ELb0ELb0EEENS1_19SingleTileSchedulerILb1ELb0ELb1ELi128EEEEEEEEEvNT_6ParamsE,(.L_x_26 - _ZN7cutlass13device_kernelIN5flash19enable_sm80_to_sm89INS1_16FlashAttnFwdSm80INS1_25CollectiveMainloopFwdSm80ILi4ELi1ELb0EN4cute5tupleIJNS5_1CILi128EEENS7_ILi64EEENS7_ILi96EEEEEELi96ENS_6half_tEfNS_4arch4Sm80ELb1ELb0ELb1ELb1ELb0ELb1ELb1ELb0EEENS1_21CollectiveEpilogueFwdINS6_IJS8_SA_S9_EEENS6_IJNS7_ILi1EEESI_SI_EEESC_SE_Li128ELb1ELb1ELb0ELb0EEENS1_19SingleTileSchedulerILb1ELb0ELb1ELi128EEEEEEEEEvNT_6ParamsE)
        .other          _ZN7cutlass13device_kernelIN5flash19enable_sm80_to_sm89INS1_16FlashAttnFwdSm80INS1_25CollectiveMainloopFwdSm80ILi4ELi1ELb0EN4cute5tupleIJNS5_1CILi128EEENS7_ILi64EEENS7_ILi96EEEEEELi96ENS_6half_tEfNS_4arch4Sm80ELb1ELb0ELb1ELb1ELb0ELb1ELb1ELb0EEENS1_21CollectiveEpilogueFwdINS6_IJS8_SA_S9_EEENS6_IJNS7_ILi1EEESI_SI_EEESC_SE_Li128ELb1ELb1ELb0ELb0EEENS1_19SingleTileSchedulerILb1ELb0ELb1ELi128EEEEEEEEEvNT_6ParamsE,@"STO_CUDA_ENTRY STV_DEFAULT"
_ZN7cutlass13device_kernelIN5flash19enable_sm80_to_sm89INS1_16FlashAttnFwdSm80INS1_25CollectiveMainloopFwdSm80ILi4ELi1ELb0EN4cute5tupleIJNS5_1CILi128EEENS7_ILi64EEENS7_ILi96EEEEEELi96ENS_6half_tEfNS_4arch4Sm80ELb1ELb0ELb1ELb1ELb0ELb1ELb1ELb0EEENS1_21CollectiveEpilogueFwdINS6_IJS8_SA_S9_EEENS6_IJNS7_ILi1EEESI_SI_EEESC_SE_Li128ELb1ELb1ELb0ELb0EEENS1_19SingleTileSchedulerILb1ELb0ELb1ELi128EEEEEEEEEvNT_6ParamsE:
[----:B------:R-:W-:Y:S01]  /*0000*/  LDC R1, c[0x0][0x28] ;  /* 0x00000a00ff017b82 */ /* 0x000fe20000000800 */
[----:B------:R-:W-:Y:S05]  /*0010*/  EXIT ;  /* 0x000000000000794d */ /* 0x000fea0003800000 */
.L_x_8:
        /* <DEDUP_REMOVED lines=14> */
.L_x_26:


//--------------------- .text._ZN7cutlass13device_kernelIN5flash19enable_sm80_to_sm89INS1_16FlashAttnFwdSm80INS1_25CollectiveMainloopFwdSm80ILi4ELi1ELb0EN4cute5tupleIJNS5_1CILi128EEENS7_ILi64EEENS7_ILi96EEEEEELi96ENS_6half_tEfNS_4arch4Sm80ELb0ELb0ELb0ELb0ELb0ELb0ELb1ELb0EEENS1_21CollectiveEpilogueFwdINS6_IJS8_SA_S9_EEENS6_IJNS7_ILi1EEESI_SI_EEESC_SE_Li128ELb0ELb1ELb0ELb0EEENS1_19SingleTileSchedulerILb0ELb0ELb1ELi128EEEEEEEEEvNT_6ParamsE --------------------------
	.section	.text._ZN7cutlass13device_kernelIN5flash19enable_sm80_to_sm89INS1_16FlashAttnFwdSm80INS1_25CollectiveMainloopFwdSm80ILi4ELi1ELb0EN4cute5tupleIJNS5_1CILi128EEENS7_ILi64EEENS7_ILi96EEEEEELi96ENS_6half_tEfNS_4arch4Sm80ELb0ELb0ELb0ELb0ELb0ELb0ELb1ELb0EEENS1_21CollectiveEpilogueFwdINS6_IJS8_SA_S9_EEENS6_IJNS7_ILi1EEESI_SI_EEESC_SE_Li128ELb0ELb1ELb0ELb0EEENS1_19SingleTileSchedulerILb0ELb0ELb1ELi128EEEEEEEEEvNT_6ParamsE,"ax",@progbits
	.align	128
.text._ZN7cutlass13device_kernelIN5flash19enable_sm80_to_sm89INS1_16FlashAttnFwdSm80INS1_25CollectiveMainloopFwdSm80ILi4ELi1ELb0EN4cute5tupleIJNS5_1CILi128EEENS7_ILi64EEENS7_ILi96EEEEEELi96ENS_6half_tEfNS_4arch4Sm80ELb0ELb0ELb0ELb0ELb0ELb0ELb1ELb0EEENS1_21CollectiveEpilogueFwdINS6_IJS8_SA_S9_EEENS6_IJNS7_ILi1EEESI_SI_EEESC_SE_Li128ELb0ELb1ELb0ELb0EEENS1_19SingleTileSchedulerILb0ELb0ELb1ELi128EEEEEEEEEvNT_6ParamsE:
        .type           _ZN7cutlass13device_kernelIN5flash19enable_sm80_to_sm89INS1_16FlashAttnFwdSm80INS1_25CollectiveMainloopFwdSm80ILi4ELi1ELb0EN4cute5tupleIJNS5_1CILi128EEENS7_ILi64EEENS7_ILi96EEEEEELi96ENS_6half_tEfNS_4arch4Sm80ELb0ELb0ELb0ELb0ELb0ELb0ELb1ELb0EEENS1_21CollectiveEpilogueFwdINS6_IJS8_SA_S9_EEENS6_IJNS7_ILi1EEESI_SI_EEESC_SE_Li128ELb0ELb1ELb0ELb0EEENS1_19SingleTileSchedulerILb0ELb0ELb1ELi128EEEEEEEEEvNT_6ParamsE,@function
        .size           _ZN7cutlass13device_kernelIN5flash19enable_sm80_to_sm89INS1_16FlashAttnFwdSm80INS1_25CollectiveMainloopFwdSm80ILi4ELi1ELb0EN4cute5tupleIJNS5_1CILi128EEENS7_ILi64EEENS7_ILi96EEEEEELi96ENS_6half_tEfNS_4arch4Sm80ELb0ELb0ELb0ELb0ELb0ELb0ELb1ELb0EEENS1_21CollectiveEpilogueFwdINS6_IJS8_SA_S9_EEENS6_IJNS7_ILi1EEESI_SI_EEESC_SE_Li128ELb0ELb1ELb0ELb0EEENS1_19SingleTileSchedulerILb0ELb0ELb1ELi128EEEEEEEEEvNT_6ParamsE,(.L_x_27 - _ZN7cutlass13device_kernelIN5flash19enable_sm80_to_sm89INS1_16FlashAttnFwdSm80INS1_25CollectiveMainloopFwdSm80ILi4ELi1ELb0EN4cute5tupleIJNS5_1CILi128EEENS7_ILi64EEENS7_ILi96EEEEEELi96ENS_6half_tEfNS_4arch4Sm80ELb0ELb0ELb0ELb0ELb0ELb0ELb1ELb0EEENS1_21CollectiveEpilogueFwdINS6_IJS8_SA_S9_EEENS6_IJNS7_ILi1EEESI_SI_EEESC_SE_Li128ELb0ELb1ELb0ELb0EEENS1_19SingleTileSchedulerILb0ELb0ELb1ELi128EEEEEEEEEvNT_6ParamsE)
        .other          _ZN7cutlass13device_kernelIN5flash19enable_sm80_to_sm89INS1_16FlashAttnFwdSm80INS1_25CollectiveMainloopFwdSm80ILi4ELi1ELb0EN4cute5tupleIJNS5_1CILi128EEENS7_ILi64EEENS7_ILi96EEEEEELi96ENS_6half_tEfNS_4arch4Sm80ELb0ELb0ELb0ELb0ELb0ELb0ELb1ELb0EEENS1_21CollectiveEpilogueFwdINS6_IJS8_SA_S9_EEENS6_IJNS7_ILi1EEESI_SI_EEESC_SE_Li128ELb0ELb1ELb0ELb0EEENS1_19SingleTileSchedulerILb0ELb0ELb1ELi128EEEEEEEEEvNT_6ParamsE,@"STO_CUDA_ENTRY STV_DEFAULT"
_ZN7cutlass13device_kernelIN5flash19enable_sm80_to_sm89INS1_16FlashAttnFwdSm80INS1_25CollectiveMainloopFwdSm80ILi4ELi1ELb0EN4cute5tupleIJNS5_1CILi128EEENS7_ILi64EEENS7_ILi96EEEEEELi96ENS_6half_tEfNS_4arch4Sm80ELb0ELb0ELb0ELb0ELb0ELb0ELb1ELb0EEENS1_21CollectiveEpilogueFwdINS6_IJS8_SA_S9_EEENS6_IJNS7_ILi1EEESI_SI_EEESC_SE_Li128ELb0ELb1ELb0ELb0EEENS1_19SingleTileSchedulerILb0ELb0ELb1ELi128EEEEEEEEEvNT_6ParamsE:
[----:B------:R-:W-:Y:S01]  /*0000*/  LDC R1, c[0x0][0x28] ;  /* 0x00000a00ff017b82 */ /* 0x000fe20000000800 */
[----:B------:R-:W-:Y:S05]  /*0010*/  EXIT ;  /* 0x000000000000794d */ /* 0x000fea0003800000 */
.L_x_9:
        /* <DEDUP_REMOVED lines=14> */
.L_x_27:


//--------------------- .text._ZN7cutlass13device_kernelIN5flash19enable_sm80_to_sm89INS1_16FlashAttnFwdSm80INS1_25CollectiveMainloopFwdSm80ILi4ELi1ELb0EN4cute5tupleIJNS5_1CILi128EEENS7_ILi64EEENS7_ILi96EEEEEELi96ENS_6half_tEfNS_4arch4Sm80ELb0ELb0ELb0ELb1ELb0ELb0ELb1ELb0EEENS1_21CollectiveEpilogueFwdINS6_IJS8_SA_S9_EEENS6_IJNS7_ILi1EEESI_SI_EEESC_SE_Li128ELb1ELb1ELb0ELb0EEENS1_19SingleTileSchedulerILb1ELb0ELb1ELi128EEEEEEEEEvNT_6ParamsE --------------------------
	.section	.text._ZN7cutlass13device_kernelIN5flash19enable_sm80_to_sm89INS1_16FlashAttnFwdSm80INS1_25CollectiveMainloopFwdSm80ILi4ELi1ELb0EN4cute5tupleIJNS5_1CILi128EEENS7_ILi64EEENS7_ILi96EEEEEELi96ENS_6half_tEfNS_4arch4Sm80ELb0ELb0ELb0ELb1ELb0ELb0ELb1ELb0EEENS1_21CollectiveEpilogueFwdINS6_IJS8_SA_S9_EEENS6_IJNS7_ILi1EEESI_SI_EEESC_SE_Li128ELb1ELb1ELb0ELb0EEENS1_19SingleTileSchedulerILb1ELb0ELb1ELi128EEEEEEEEEvNT_6ParamsE,"ax",@progbits
	.align	128
.text._ZN7cutlass13device_kernelIN5flash19enable_sm80_to_sm89INS1_16FlashAttnFwdSm80INS1_25CollectiveMainloopFwdSm80ILi4ELi1ELb0EN4cute5tupleIJNS5_1CILi128EEENS7_ILi64EEENS7_ILi96EEEEEELi96ENS_6half_tEfNS_4arch4Sm80ELb0ELb0ELb0ELb1ELb0ELb0ELb1ELb0EEENS1_21CollectiveEpilogueFwdINS6_IJS8_SA_S9_EEENS6_IJNS7_ILi1EEESI_SI_EEESC_SE_Li128ELb1ELb1ELb0ELb0EEENS1_19SingleTileSchedulerILb1ELb0ELb1ELi128EEEEEEEEEvNT_6ParamsE:
        .type           _ZN7cutlass13device_kernelIN5flash19enable_sm80_to_sm89INS1_16FlashAttnFwdSm80INS1_25CollectiveMainloopFwdSm80ILi4ELi1ELb0EN4cute5tupleIJNS5_1CILi128EEENS7_ILi64EEENS7_ILi96EEEEEELi96ENS_6half_tEfNS_4arch4Sm80ELb0ELb0ELb0ELb1ELb0ELb0ELb1ELb0EEENS1_21CollectiveEpilogueFwdINS6_IJS8_SA_S9_EEENS6_IJNS7_ILi1EEESI_SI_EEESC_SE_Li128ELb1ELb1ELb0ELb0EEENS1_19SingleTileSchedulerILb1ELb0ELb1ELi128EEEEEEEEEvNT_6ParamsE,@function
        .size           _ZN7cutlass13device_kernelIN5flash19enable_sm80_to_sm89INS1_16FlashAttnFwdSm80INS1_25CollectiveMainloopFwdSm80ILi4ELi1ELb0EN4cute5tupleIJNS5_1CILi128EEENS7_ILi64EEENS7_ILi96EEEEEELi96ENS_6half_tEfNS_4arch4Sm80ELb0ELb0ELb0ELb1ELb0ELb0ELb1ELb0EEENS1_21CollectiveEpilogueFwdINS6_IJS8_SA_S9_EEENS6_IJNS7_ILi1EEESI_SI_EEESC_SE_Li128ELb1ELb1ELb0ELb0EEENS1_19SingleTileSchedulerILb1ELb0ELb1ELi128EEEEEEEEEvNT_6ParamsE,(.L_x_28 - _ZN7cutlass13device_kernelIN5flash19enable_sm80_to_sm89INS1_16FlashAttnFwdSm80INS1_25CollectiveMainloopFwdSm80ILi4ELi1ELb0EN4cute5tupleIJNS5_1CILi128EEENS7_ILi64EEENS7_ILi96EEEEEELi96ENS_6half_tEfNS_4arch4Sm80ELb0ELb0ELb0ELb1ELb0ELb0ELb1ELb0EEENS1_21CollectiveEpilogueFwdINS6_IJS8_SA_S9_EEENS6_IJNS7_ILi1EEESI_SI_EEESC_SE_Li128ELb1ELb1ELb0ELb0EEENS1_19SingleTileSchedulerILb1ELb0ELb1ELi128EEEEEEEEEvNT_6ParamsE)
        .other          _ZN7cutlass13device_kernelIN5flash19enable_sm80_to_sm89INS1_16FlashAttnFwdSm80INS1_25CollectiveMainloopFwdSm80ILi4ELi1ELb0EN4cute5tupleIJNS5_1CILi128EEENS7_ILi64EEENS7_ILi96EEEEEELi96ENS_6half_tEfNS_4arch4Sm80ELb0ELb0ELb0ELb1ELb0ELb0ELb1ELb0EEENS1_21CollectiveEpilogueFwdINS6_IJS8_SA_S9_EEENS6_IJNS7_ILi1EEESI_SI_EEESC_SE_Li128ELb1ELb1ELb0ELb0EEENS1_19SingleTileSchedulerILb1ELb0ELb1ELi128EEEEEEEEEvNT_6ParamsE,@"STO_CUDA_ENTRY STV_DEFAULT"
_ZN7cutlass13device_kernelIN5flash19enable_sm80_to_sm89INS1_16FlashAttnFwdSm80INS1_25CollectiveMainloopFwdSm80ILi4ELi1ELb0EN4cute5tupleIJNS5_1CILi128EEENS7_ILi64EEENS7_ILi96EEEEEELi96ENS_6half_tEfNS_4arch4Sm80ELb0ELb0ELb0ELb1ELb0ELb0ELb1ELb0EEENS1_21CollectiveEpilogueFwdINS6_IJS8_SA_S9_EEENS6_IJNS7_ILi1EEESI_SI_EEESC_SE_Li128ELb1ELb1ELb0ELb0EEENS1_19SingleTileSchedulerILb1ELb0ELb1ELi128EEEEEEEEEvNT_6ParamsE:
[----:B------:R-:W-:Y:S01]  /*0000*/  LDC R1, c[0x0][0x28] ;  /* 0x00000a00ff017b82 */ /* 0x000fe20000000800 */
[----:B------:R-:W-:Y:S05]  /*0010*/  EXIT ;  /* 0x000000000000794d */ /* 0x000fea0003800000 */
.L_x_10:
        /* <DEDUP_REMOVED lines=14> */
.L_x_28:


//--------------------- .text._ZN7cutlass13device_kernelIN5flash19enable_sm80_to_sm89INS1_16FlashAttnFwdSm80INS1_25CollectiveMainloopFwdSm80ILi4ELi1ELb0EN4cute5tupleIJNS5_1CILi128EEENS7_ILi64EEENS7_ILi96EEEEEELi96ENS_6half_tEfNS_4arch4Sm80ELb0ELb0ELb0ELb1ELb0ELb1ELb1ELb0EEENS1_21CollectiveEpilogueFwdINS6_IJS8_SA_S9_EEENS6_IJNS7_ILi1EEESI_SI_EEESC_SE_Li128ELb1ELb1ELb0ELb0EEENS1_19SingleTileSchedulerILb1ELb0ELb1ELi128EEEEEEEEEvNT_6ParamsE --------------------------
	.section	.text._ZN7cutlass13device_kernelIN5flash19enable_sm80_to_sm89INS1_16FlashAttnFwdSm80INS1_25CollectiveMainloopFwdSm80ILi4ELi1ELb0EN4cute5tupleIJNS5_1CILi128EEENS7_ILi64EEENS7_ILi96EEEEEELi96ENS_6half_tEfNS_4arch4Sm80ELb0ELb0ELb0ELb1ELb0ELb1ELb1ELb0EEENS1_21CollectiveEpilogueFwdINS6_IJS8_SA_S9_EEENS6_IJNS7_ILi1EEESI_SI_EEESC_SE_Li128ELb1ELb1ELb0ELb0EEENS1_19SingleTileSchedulerILb1ELb0ELb1ELi128EEEEEEEEEvNT_6ParamsE,"ax",@progbits
	.align	128
.text._ZN7cutlass13device_kernelIN5flash19enable_sm80_to_sm89INS1_16FlashAttnFwdSm80INS1_25CollectiveMainloopFwdSm80ILi4ELi1ELb0EN4cute5tupleIJNS5_1CILi128EEENS7_ILi64EEENS7_ILi96EEEEEELi96ENS_6half_tEfNS_4arch4Sm80ELb0ELb0ELb0ELb1ELb0ELb1ELb1ELb0EEENS1_21CollectiveEpilogueFwdINS6_IJS8_SA_S9_EEENS6_IJNS7_ILi1EEESI_SI_EEESC_SE_Li128ELb1ELb1ELb0ELb0EEENS1_19SingleTileSchedulerILb1ELb0ELb1ELi128EEEEEEEEEvNT_6ParamsE:
        .type           _ZN7cutlass13device_kernelIN5flash19enable_sm80_to_sm89INS1_16FlashAttnFwdSm80INS1_25CollectiveMainloopFwdSm80ILi4ELi1ELb0EN4cute5tupleIJNS5_1CILi128EEENS7_ILi64EEENS7_ILi96EEEEEELi96ENS_6half_tEfNS_4arch4Sm80ELb0ELb0ELb0ELb1ELb0ELb1ELb1ELb0EEENS1_21CollectiveEpilogueFwdINS6_IJS8_SA_S9_EEENS6_IJNS7_ILi1EEESI_SI_EEESC_SE_Li128ELb1ELb1ELb0ELb0EEENS1_19SingleTileSchedulerILb1ELb0ELb1ELi128EEEEEEEEEvNT_6ParamsE,@function
        .size           _ZN7cutlass13device_kernelIN5flash19enable_sm80_to_sm89INS1_16FlashAttnFwdSm80INS1_25CollectiveMainloopFwdSm80ILi4ELi1ELb0EN4cute5tupleIJNS5_1CILi128EEENS7_ILi64EEENS7_ILi96EEEEEELi96ENS_6half_tEfNS_4arch4Sm80ELb0ELb0ELb0ELb1ELb0ELb1ELb1ELb0EEENS1_21CollectiveEpilogueFwdINS6_IJS8_SA_S9_EEENS6_IJNS7_ILi1EEESI_SI_EEESC_SE_Li128ELb1ELb1ELb0ELb0EEENS1_19SingleTileSchedulerILb1ELb0ELb1ELi128EEEEEEEEEvNT_6ParamsE,(.L_x_29 - _ZN7cutlass13device_kernelIN5flash19enable_sm80_to_sm89INS1_16FlashAttnFwdSm80INS1_25CollectiveMainloopFwdSm80ILi4ELi1ELb0EN4cute5tupleIJNS5_1CILi128EEENS7_ILi64EEENS7_ILi96EEEEEELi96ENS_6half_tEfNS_4arch4Sm80ELb0ELb0ELb0ELb1ELb0ELb1ELb1ELb0EEENS1_21CollectiveEpilogueFwdINS6_IJS8_SA_S9_EEENS6_IJNS7_ILi1EEESI_SI_EEESC_SE_Li128ELb1ELb1ELb0ELb0EEENS1_19SingleTileSchedulerILb1ELb0ELb1ELi128EEEEEEEEEvNT_6ParamsE)
        .other          _ZN7cutlass13device_kernelIN5flash19enable_sm80_to_sm89INS1_16FlashAttnFwdSm80INS1_25CollectiveMainloopFwdSm80ILi4ELi1ELb0EN4cute5tupleIJNS5_1CILi128EEENS7_ILi64EEENS7_ILi96EEEEEELi96ENS_6half_tEfNS_4arch4Sm80ELb0ELb0ELb0ELb1ELb0ELb1ELb1ELb0EEENS1_21CollectiveEpilogueFwdINS6_IJS8_SA_S9_EEENS6_IJNS7_ILi1EEESI_SI_EEESC_SE_Li128ELb1ELb1ELb0ELb0EEENS1_19SingleTileSchedulerILb1ELb0ELb1ELi128EEEEEEEEEvNT_6ParamsE,@"STO_CUDA_ENTRY STV_DEFAULT"
_ZN7cutlass13device_kernelIN5flash19enable_sm80_to_sm89INS1_16FlashAttnFwdSm80INS1_25CollectiveMainloopFwdSm80ILi4ELi1ELb0EN4cute5tupleIJNS5_1CILi128EEENS7_ILi64EEENS7_ILi96EEEEEELi96ENS_6half_tEfNS_4arch4Sm80ELb0ELb0ELb0ELb1ELb0ELb1ELb1ELb0EEENS1_21CollectiveEpilogueFwdINS6_IJS8_SA_S9_EEENS6_IJNS7_ILi1EEESI_SI_EEESC_SE_Li128ELb1ELb1ELb0ELb0EEENS1_19SingleTileSchedulerILb1ELb0ELb1ELi128EEEEEEEEEvNT_6ParamsE:
[----:B------:R-:W-:Y:S01]  /*0000*/  LDC R1, c[0x0][0x28] ;  /* 0x00000a00ff017b82 */ /* 0x000fe20000000800 */
[----:B------:R-:W-:Y:S05]  /*0010*/  EXIT ;  /* 0x000000000000794d */ /* 0x000fea0003800000 */
.L_x_11:
        /* <DEDUP_REMOVED lines=14> */
.L_x_29:


//--------------------- .text._ZN7cutlass13device_kernelIN5flash19enable_sm80_to_sm89INS1_16FlashAttnFwdSm80INS1_25CollectiveMainloopFwdSm80ILi4ELi1ELb0EN4cute5tupleIJNS5_1CILi128EEENS7_ILi48EEENS7_ILi96EEEEEELi96ENS_6half_tEfNS_4arch4Sm80ELb0ELb1ELb0ELb0ELb0ELb0ELb1ELb0EEENS1_21CollectiveEpilogueFwdINS6_IJS8_SA_S9_EEENS6_IJNS7_ILi1EEESI_SI_EEESC_SE_Li128ELb0ELb1ELb0ELb0EEENS1_19SingleTileSchedulerILb0ELb0ELb1ELi128EEEEEEEEEvNT_6ParamsE --------------------------
	.section	.text._ZN7cutlass13device_kernelIN5flash19enable_sm80_to_sm89INS1_16FlashAttnFwdSm80INS1_25CollectiveMainloopFwdSm80ILi4ELi1ELb0EN4cute5tupleIJNS5_1CILi128EEENS7_ILi48EEENS7_ILi96EEEEEELi96ENS_6half_tEfNS_4arch4Sm80ELb0ELb1ELb0ELb0ELb0ELb0ELb1ELb0EEENS1_21CollectiveEpilogueFwdINS6_IJS8_SA_S9_EEENS6_IJNS7_ILi1EEESI_SI_EEESC_SE_Li128ELb0ELb1ELb0ELb0EEENS1_19SingleTileSchedulerILb0ELb0ELb1ELi128EEEEEEEEEvNT_6ParamsE,"ax",@progbits
	.align	128
.text._ZN7cutlass13device_kernelIN5flash19enable_sm80_to_sm89INS1_16FlashAttnFwdSm80INS1_25CollectiveMainloopFwdSm80ILi4ELi1ELb0EN4cute5tupleIJNS5_1CILi128EEENS7_ILi48EEENS7_ILi96EEEEEELi96ENS_6half_tEfNS_4arch4Sm80ELb0ELb1ELb0ELb0ELb0ELb0ELb1ELb0EEENS1_21CollectiveEpilogueFwdINS6_IJS8_SA_S9_EEENS6_IJNS7_ILi1EEESI_SI_EEESC_SE_Li128ELb0ELb1ELb0ELb0EEENS1_19SingleTileSchedulerILb0ELb0ELb1ELi128EEEEEEEEEvNT_6ParamsE:
        .type           _ZN7cutlass13device_kernelIN5flash19enable_sm80_to_sm89INS1_16FlashAttnFwdSm80INS1_25CollectiveMainloopFwdSm80ILi4ELi1ELb0EN4cute5tupleIJNS5_1CILi128EEENS7_ILi48EEENS7_ILi96EEEEEELi96ENS_6half_tEfNS_4arch4Sm80ELb0ELb1ELb0ELb0ELb0ELb0ELb1ELb0EEENS1_21CollectiveEpilogueFwdINS6_IJS8_SA_S9_EEENS6_IJNS7_ILi1EEESI_SI_EEESC_SE_Li128ELb0ELb1ELb0ELb0EEENS1_19SingleTileSchedulerILb0ELb0ELb1ELi128EEEEEEEEEvNT_6ParamsE,@function
        .size           _ZN7cutlass13device_kernelIN5flash19enable_sm80_to_sm89INS1_16FlashAttnFwdSm80INS1_25CollectiveMainloopFwdSm80ILi4ELi1ELb0EN4cute5tupleIJNS5_1CILi128EEENS7_ILi48EEENS7_ILi96EEEEEELi96ENS_6half_tEfNS_4arch4Sm80ELb0ELb1ELb0ELb0ELb0ELb0ELb1ELb0EEENS1_21CollectiveEpilogueFwdINS6_IJS8_SA_S9_EEENS6_IJNS7_ILi1EEESI_SI_EEESC_SE_Li128ELb0ELb1ELb0ELb0EEENS1_19SingleTileSchedulerILb0ELb0ELb1ELi128EEEEEEEEEvNT_6ParamsE,(.L_x_30 - _ZN7cutlass13device_kernelIN5flash19enable_sm80_to_sm89INS1_16FlashAttnFwdSm80INS1_25CollectiveMainloopFwdSm80ILi4ELi1ELb0EN4cute5tupleIJNS5_1CILi128EEENS7_ILi48EEENS7_ILi96EEEEEELi96ENS_6half_tEfNS_4arch4Sm80ELb0ELb1ELb0ELb0ELb0ELb0ELb1ELb0EEENS1_21CollectiveEpilogueFwdINS6_IJS8_SA_S9_EEENS6_IJNS7_ILi1EEESI_SI_EEESC_SE_Li128ELb0ELb1ELb0ELb0EEENS1_19SingleTileSchedulerILb0ELb0ELb1ELi128EEEEEEEEEvNT_6ParamsE)
        .other          _ZN7cutlass13device_kernelIN5flash19enable_sm80_to_sm89INS1_16FlashAttnFwdSm80INS1_25CollectiveMainloopFwdSm80ILi4ELi1ELb0EN4cute5tupleIJNS5_1CILi128EEENS7_ILi48EEENS7_ILi96EEEEEELi96ENS_6half_tEfNS_4arch4Sm80ELb0ELb1ELb0ELb0ELb0ELb0ELb1ELb0EEENS1_21CollectiveEpilogueFwdINS6_IJS8_SA_S9_EEENS6_IJNS7_ILi1EEESI_SI_EEESC_SE_Li128ELb0ELb1ELb0ELb0EEENS1_19SingleTileSchedulerILb0ELb0ELb1ELi128EEEEEEEEEvNT_6ParamsE,@"STO_CUDA_ENTRY STV_DEFAULT"
_ZN7cutlass13device_kernelIN5flash19enable_sm80_to_sm89INS1_16FlashAttnFwdSm80INS1_25CollectiveMainloopFwdSm80ILi4ELi1ELb0EN4cute5tupleIJNS5_1CILi128EEENS7_ILi48EEENS7_ILi96EEEEEELi96ENS_6half_tEfNS_4arch4Sm80ELb0ELb1ELb0ELb0ELb0ELb0ELb1ELb0EEENS1_21CollectiveEpilogueFwdINS6_IJS8_SA_S9_EEENS6_IJNS7_ILi1EEESI_SI_EEESC_SE_Li128ELb0ELb1ELb0ELb0EEENS1_19SingleTileSchedulerILb0ELb0ELb1ELi128EEEEEEEEEvNT_6ParamsE:
[----:B------:R-:W-:Y:S01]  /*0000*/  LDC R1, c[0x0][0x28] ;  /* 0x00000a00ff017b82 */ /* 0x000fe20000000800 */
[----:B------:R-:W-:Y:S05]  /*0010*/  EXIT ;  /* 0x000000000000794d */ /* 0x000fea0003800000 */
.L_x_12:
        /* <DEDUP_REMOVED lines=14> */
.L_x_30:


//--------------------- .text._ZN7cutlass13device_kernelIN5flash19enable_sm80_to_sm89INS1_16FlashAttnFwdSm80INS1_25CollectiveMainloopFwdSm80ILi4ELi1ELb0EN4cute5tupleIJNS5_1CILi128EEENS7_ILi48EEENS7_ILi96EEEEEELi96ENS_6half_tEfNS_4arch4Sm80ELb0ELb1ELb0ELb1ELb0ELb0ELb1ELb0EEENS1_21CollectiveEpilogueFwdINS6_IJS8_SA_S9_EEENS6_IJNS7_ILi1EEESI_SI_EEESC_SE_Li128ELb1ELb1ELb0ELb0EEENS1_19SingleTileSchedulerILb1ELb0ELb1ELi128EEEEEEEEEvNT_6ParamsE --------------------------
	.section	.text._ZN7cutlass13device_kernelIN5flash19enable_sm80_to_sm89INS1_16FlashAttnFwdSm80INS1_25CollectiveMainloopFwdSm80ILi4ELi1ELb0EN4cute5tupleIJNS5_1CILi128EEENS7_ILi48EEENS7_ILi96EEEEEELi96ENS_6half_tEfNS_4arch4Sm80ELb0ELb1ELb0ELb1ELb0ELb0ELb1ELb0EEENS1_21CollectiveEpilogueFwdINS6_IJS8_SA_S9_EEENS6_IJNS7_ILi1EEESI_SI_EEESC_SE_Li128ELb1ELb1ELb0ELb0EEENS1_19SingleTileSchedulerILb1ELb0ELb1ELi128EEEEEEEEEvNT_6ParamsE,"ax",@progbits
	.align	128
.text._ZN7cutlass13device_kernelIN5flash19enable_sm80_to_sm89INS1_16FlashAttnFwdSm80INS1_25CollectiveMainloopFwdSm80ILi4ELi1ELb0EN4cute5tupleIJNS5_1CILi128EEENS7_ILi48EEENS7_ILi96EEEEEELi96ENS_6half_tEfNS_4arch4Sm80ELb0ELb1ELb0ELb1ELb0ELb0ELb1ELb0EEENS1_21CollectiveEpilogueFwdINS6_IJS8_SA_S9_EEENS6_IJNS7_ILi1EEESI_SI_EEESC_SE_Li128ELb1ELb1ELb0ELb0EEENS1_19SingleTileSchedulerILb1ELb0ELb1ELi128EEEEEEEEEvNT_6ParamsE:
        .type           _ZN7cutlass13device_kernelIN5flash19enable_sm80_to_sm89INS1_16FlashAttnFwdSm80INS1_25CollectiveMainloopFwdSm80ILi4ELi1ELb0EN4cute5tupleIJNS5_1CILi128EEENS7_ILi48EEENS7_ILi96EEEEEELi96ENS_6half_tEfNS_4arch4Sm80ELb0ELb1ELb0ELb1ELb0ELb0ELb1ELb0EEENS1_21CollectiveEpilogueFwdINS6_IJS8_SA_S9_EEENS6_IJNS7_ILi1EEESI_SI_EEESC_SE_Li128ELb1ELb1ELb0ELb0EEENS1_19SingleTileSchedulerILb1ELb0ELb1ELi128EEEEEEEEEvNT_6ParamsE,@function
        .size           _ZN7cutlass13device_kernelIN5flash19enable_sm80_to_sm89INS1_16FlashAttnFwdSm80INS1_25CollectiveMainloopFwdSm80ILi4ELi1ELb0EN4cute5tupleIJNS5_1CILi128EEENS7_ILi48EEENS7_ILi96EEEEEELi96ENS_6half_tEfNS_4arch4Sm80ELb0ELb1ELb0ELb1ELb0ELb0ELb1ELb0EEENS1_21CollectiveEpilogueFwdINS6_IJS8_SA_S9_EEENS6_IJNS7_ILi1EEESI_SI_EEESC_SE_Li128ELb1ELb1ELb0ELb0EEENS1_19SingleTileSchedulerILb1ELb0ELb1ELi128EEEEEEEEEvNT_6ParamsE,(.L_x_31 - _ZN7cutlass13device_kernelIN5flash19enable_sm80_to_sm89INS1_16FlashAttnFwdSm80INS1_25CollectiveMainloopFwdSm80ILi4ELi1ELb0EN4cute5tupleIJNS5_1CILi128EEENS7_ILi48EEENS7_ILi96EEEEEELi96ENS_6half_tEfNS_4arch4Sm80ELb0ELb1ELb0ELb1ELb0ELb0ELb1ELb0EEENS1_21CollectiveEpilogueFwdINS6_IJS8_SA_S9_EEENS6_IJNS7_ILi1EEESI_SI_EEESC_SE_Li128ELb1ELb1ELb0ELb0EEENS1_19SingleTileSchedulerILb1ELb0ELb1ELi128EEEEEEEEEvNT_6ParamsE)
        .other          _ZN7cutlass13device_kernelIN5flash19enable_sm80_to_sm89INS1_16FlashAttnFwdSm80INS1_25CollectiveMainloopFwdSm80ILi4ELi1ELb0EN4cute5tupleIJNS5_1CILi128EEENS7_ILi48EEENS7_ILi96EEEEEELi96ENS_6half_tEfNS_4arch4Sm80ELb0ELb1ELb0ELb1ELb0ELb0ELb1ELb0EEENS1_21CollectiveEpilogueFwdINS6_IJS8_SA_S9_EEENS6_IJNS7_ILi1EEESI_SI_EEESC_SE_Li128ELb1ELb1ELb0ELb0EEENS1_19SingleTileSchedulerILb1ELb0ELb1ELi128EEEEEEEEEvNT_6ParamsE,@"STO_CUDA_ENTRY STV_DEFAULT"
_ZN7cutlass13device_kernelIN5flash19enable_sm80_to_sm89INS1_16FlashAttnFwdSm80INS1_25CollectiveMainloopFwdSm80ILi4ELi1ELb0EN4cute5tupleIJNS5_1CILi128EEENS7_ILi48EEENS7_ILi96EEEEEELi96ENS_6half_tEfNS_4arch4Sm80ELb0ELb1ELb0ELb1ELb0ELb0ELb1ELb0EEENS1_21CollectiveEpilogueFwdINS6_IJS8_SA_S9_EEENS6_IJNS7_ILi1EEESI_SI_EEESC_SE_Li128ELb1ELb1ELb0ELb0EEENS1_19SingleTileSchedulerILb1ELb0ELb1ELi128EEEEEEEEEvNT_6ParamsE:
[----:B------:R-:W-:Y:S01]  /*0000*/  LDC R1, c[0x0][0x28] ;  /* 0x00000a00ff017b82 */ /* 0x000fe20000000800 */
[----:B------:R-:W-:Y:S05]  /*0010*/  EXIT ;  /* 0x000000000000794d */ /* 0x000fea0003800000 */
.L_x_13:
        /* <DEDUP_REMOVED lines=14> */
.L_x_31:


//--------------------- .text._ZN7cutlass13device_kernelIN5flash19enable_sm80_to_sm89INS1_16FlashAttnFwdSm80INS1_25CollectiveMainloopFwdSm80ILi4ELi1ELb0EN4cute5tupleIJNS5_1CILi128EEENS7_ILi48EEENS7_ILi96EEEEEELi96ENS_6half_tEfNS_4arch4Sm80ELb0ELb1ELb0ELb1ELb0ELb1ELb1ELb0EEENS1_21CollectiveEpilogueFwdINS6_IJS8_SA_S9_EEENS6_IJNS7_ILi1EEESI_SI_EEESC_SE_Li128ELb1ELb1ELb0ELb0EEENS1_19SingleTileSchedulerILb1ELb0ELb1ELi128EEEEEEEEEvNT_6ParamsE --------------------------
	.section	.text._ZN7cutlass13device_kernelIN5flash19enable_sm80_to_sm89INS1_16FlashAttnFwdSm80INS1_25CollectiveMainloopFwdSm80ILi4ELi1ELb0EN4cute5tupleIJNS5_1CILi128EEENS7_ILi48EEENS7_ILi96EEEEEELi96ENS_6half_tEfNS_4arch4Sm80ELb0ELb1ELb0ELb1ELb0ELb1ELb1ELb0EEENS1_21CollectiveEpilogueFwdINS6_IJS8_SA_S9_EEENS6_IJNS7_ILi1EEESI_SI_EEESC_SE_Li128ELb1ELb1ELb0ELb0EEENS1_19SingleTileSchedulerILb1ELb0ELb1ELi128EEEEEEEEEvNT_6ParamsE,"ax",@progbits
	.align	128
.text._ZN7cutlass13device_kernelIN5flash19enable_sm80_to_sm89INS1_16FlashAttnFwdSm80INS1_25CollectiveMainloopFwdSm80ILi4ELi1ELb0EN4cute5tupleIJNS5_1CILi128EEENS7_ILi48EEENS7_ILi96EEEEEELi96ENS_6half_tEfNS_4arch4Sm80ELb0ELb1ELb0ELb1ELb0ELb1ELb1ELb0EEENS1_21CollectiveEpilogueFwdINS6_IJS8_SA_S9_EEENS6_IJNS7_ILi1EEESI_SI_EEESC_SE_Li128ELb1ELb1ELb0ELb0EEENS1_19SingleTileSchedulerILb1ELb0ELb1ELi128EEEEEEEEEvNT_6ParamsE:
        .type           _ZN7cutlass13device_kernelIN5flash19enable_sm80_to_sm89INS1_16FlashAttnFwdSm80INS1_25CollectiveMainloopFwdSm80ILi4ELi1ELb0EN4cute5tupleIJNS5_1CILi128EEENS7_ILi48EEENS7_ILi96EEEEEELi96ENS_6half_tEfNS_4arch4Sm80ELb0ELb1ELb0ELb1ELb0ELb1ELb1ELb0EEENS1_21CollectiveEpilogueFwdINS6_IJS8_SA_S9_EEENS6_IJNS7_ILi1EEESI_SI_EEESC_SE_Li128ELb1ELb1ELb0ELb0EEENS1_19SingleTileSchedulerILb1ELb0ELb1ELi128EEEEEEEEEvNT_6ParamsE,@function
        .size           _ZN7cutlass13device_kernelIN5flash19enable_sm80_to_sm89INS1_16FlashAttnFwdSm80INS1_25CollectiveMainloopFwdSm80ILi4ELi1ELb0EN4cute5tupleIJNS5_1CILi128EEENS7_ILi48EEENS7_ILi96EEEEEELi96ENS_6half_tEfNS_4arch4Sm80ELb0ELb1ELb0ELb1ELb0ELb1ELb1ELb0EEENS1_21CollectiveEpilogueFwdINS6_IJS8_SA_S9_EEENS6_IJNS7_ILi1EEESI_SI_EEESC_SE_Li128ELb1ELb1ELb0ELb0EEENS1_19SingleTileSchedulerILb1ELb0ELb1ELi128EEEEEEEEEvNT_6ParamsE,(.L_x_32 - _ZN7cutlass13device_kernelIN5flash19enable_sm80_to_sm89INS1_16FlashAttnFwdSm80INS1_25CollectiveMainloopFwdSm80ILi4ELi1ELb0EN4cute5tupleIJNS5_1CILi128EEENS7_ILi48EEENS7_ILi96EEEEEELi96ENS_6half_tEfNS_4arch4Sm80ELb0ELb1ELb0ELb1ELb0ELb1ELb1ELb0EEENS1_21CollectiveEpilogueFwdINS6_IJS8_SA_S9_EEENS6_IJNS7_ILi1EEESI_SI_EEESC_SE_Li128ELb1ELb1ELb0ELb0EEENS1_19SingleTileSchedulerILb1ELb0ELb1ELi128EEEEEEEEEvNT_6ParamsE)
        .other          _ZN7cutlass13device_kernelIN5flash19enable_sm80_to_sm89INS1_16FlashAttnFwdSm80INS1_25CollectiveMainloopFwdSm80ILi4ELi1ELb0EN4cute5tupleIJNS5_1CILi128EEENS7_ILi48EEENS7_ILi96EEEEEELi96ENS_6half_tEfNS_4arch4Sm80ELb0ELb1ELb0ELb1ELb0ELb1ELb1ELb0EEENS1_21CollectiveEpilogueFwdINS6_IJS8_SA_S9_EEENS6_IJNS7_ILi1EEESI_SI_EEESC_SE_Li128ELb1ELb1ELb0ELb0EEENS1_19SingleTileSchedulerILb1ELb0ELb1ELi128EEEEEEEEEvNT_6ParamsE,@"STO_CUDA_ENTRY STV_DEFAULT"
_ZN7cutlass13device_kernelIN5flash19enable_sm80_to_sm89INS1_16FlashAttnFwdSm80INS1_25CollectiveMainloopFwdSm80ILi4ELi1ELb0EN4cute5tupleIJNS5_1CILi128EEENS7_ILi48EEENS7_ILi96EEEEEELi96ENS_6half_tEfNS_4arch4Sm80ELb0ELb1ELb0ELb1ELb0ELb1ELb1ELb0EEENS1_21CollectiveEpilogueFwdINS6_IJS8_SA_S9_EEENS6_IJNS7_ILi1EEESI_SI_EEESC_SE_Li128ELb1ELb1ELb0ELb0EEENS1_19SingleTileSchedulerILb1ELb0ELb1ELi128EEEEEEEEEvNT_6ParamsE:
[----:B------:R-:W-:Y:S01]  /*0000*/  LDC R1, c[0x0][0x28] ;  /* 0x00000a00ff017b82 */ /* 0x000fe20000000800 */
[----:B------:R-:W-:Y:S05]  /*0010*/  EXIT ;  /* 0x000000000000794d */ /* 0x000fea0003800000 */
.L_x_14:
        /* <DEDUP_REMOVED lines=14> */
.L_x_32:


//--------------------- .text._ZN7cutlass13device_kernelIN5flash19enable_sm80_to_sm89INS1_16FlashAttnFwdSm80INS1_25CollectiveMainloopFwdSm80ILi4ELi1ELb0EN4cute5tupleIJNS5_1CILi128EEENS7_ILi64EEENS7_ILi96EEEEEELi96ENS_6half_tEfNS_4arch4Sm80ELb1ELb0ELb0ELb0ELb0ELb0ELb1ELb0EEENS1_21CollectiveEpilogueFwdINS6_IJS8_SA_S9_EEENS6_IJNS7_ILi1EEESI_SI_EEESC_SE_Li128ELb0ELb1ELb0ELb0EEENS1_30DynamicPersistentTileSchedulerILi128ELi128ELb0ELb1ELb0EEEEEEEEEvNT_6ParamsE --------------------------
	.section	.text._ZN7cutlass13device_kernelIN5flash19enable_sm80_to_sm89INS1_16FlashAttnFwdSm80INS1_25CollectiveMainloopFwdSm80ILi4ELi1ELb0EN4cute5tupleIJNS5_1CILi128EEENS7_ILi64EEENS7_ILi96EEEEEELi96ENS_6half_tEfNS_4arch4Sm80ELb1ELb0ELb0ELb0ELb0ELb0ELb1ELb0EEENS1_21CollectiveEpilogueFwdINS6_IJS8_SA_S9_EEENS6_IJNS7_ILi1EEESI_SI_EEESC_SE_Li128ELb0ELb1ELb0ELb0EEENS1_30DynamicPersistentTileSchedulerILi128ELi128ELb0ELb1ELb0EEEEEEEEEvNT_6ParamsE,"ax",@progbits
	.align	128
.text._ZN7cutlass13device_kernelIN5flash19enable_sm80_to_sm89INS1_16FlashAttnFwdSm80INS1_25CollectiveMainloopFwdSm80ILi4ELi1ELb0EN4cute5tupleIJNS5_1CILi128EEENS7_ILi64EEENS7_ILi96EEEEEELi96ENS_6half_tEfNS_4arch4Sm80ELb1ELb0ELb0ELb0ELb0ELb0ELb1ELb0EEENS1_21CollectiveEpilogueFwdINS6_IJS8_SA_S9_EEENS6_IJNS7_ILi1EEESI_SI_EEESC_SE_Li128ELb0ELb1ELb0ELb0EEENS1_30DynamicPersistentTileSchedulerILi128ELi128ELb0ELb1ELb0EEEEEEEEEvNT_6ParamsE:
        .type           _ZN7cutlass13device_kernelIN5flash19enable_sm80_to_sm89INS1_16FlashAttnFwdSm80INS1_25CollectiveMainloopFwdSm80ILi4ELi1ELb0EN4cute5tupleIJNS5_1CILi128EEENS7_ILi64EEENS7_ILi96EEEEEELi96ENS_6half_tEfNS_4arch4Sm80ELb1ELb0ELb0ELb0ELb0ELb0ELb1ELb0EEENS1_21CollectiveEpilogueFwdINS6_IJS8_SA_S9_EEENS6_IJNS7_ILi1EEESI_SI_EEESC_SE_Li128ELb0ELb1ELb0ELb0EEENS1_30DynamicPersistentTileSchedulerILi128ELi128ELb0ELb1ELb0EEEEEEEEEvNT_6ParamsE,@function
        .size           _ZN7cutlass13device_kernelIN5flash19enable_sm80_to_sm89INS1_16FlashAttnFwdSm80INS1_25CollectiveMainloopFwdSm80ILi4ELi1ELb0EN4cute5tupleIJNS5_1CILi128EEENS7_ILi64EEENS7_ILi96EEEEEELi96ENS_6half_tEfNS_4arch4Sm80ELb1ELb0ELb0ELb0ELb0ELb0ELb1ELb0EEENS1_21CollectiveEpilogueFwdINS6_IJS8_SA_S9_EEENS6_IJNS7_ILi1EEESI_SI_EEESC_SE_Li128ELb0ELb1ELb0ELb0EEENS1_30DynamicPersistentTileSchedulerILi128ELi128ELb0ELb1ELb0EEEEEEEEEvNT_6ParamsE,(.L_x_33 - _ZN7cutlass13device_kernelIN5flash19enable_sm80_to_sm89INS1_16FlashAttnFwdSm80INS1_25CollectiveMainloopFwdSm80ILi4ELi1ELb0EN4cute5tupleIJNS5_1CILi128EEENS7_ILi64EEENS7_ILi96EEEEEELi96ENS_6half_tEfNS_4arch4Sm80ELb1ELb0ELb0ELb0ELb0ELb0ELb1ELb0EEENS1_21CollectiveEpilogueFwdINS6_IJS8_SA_S9_EEENS6_IJNS7_ILi1EEESI_SI_EEESC_SE_Li128ELb0ELb1ELb0ELb0EEENS1_30DynamicPersistentTileSchedulerILi128ELi128ELb0ELb1ELb0EEEEEEEEEvNT_6ParamsE)
        .other          _ZN7cutlass13device_kernelIN5flash19enable_sm80_to_sm89INS1_16FlashAttnFwdSm80INS1_25CollectiveMainloopFwdSm80ILi4ELi1ELb0EN4cute5tupleIJNS5_1CILi128EEENS7_ILi64EEENS7_ILi96EEEEEELi96ENS_6half_tEfNS_4arch4Sm80ELb1ELb0ELb0ELb0ELb0ELb0ELb1ELb0EEENS1_21CollectiveEpilogueFwdINS6_IJS8_SA_S9_EEENS6_IJNS7_ILi1EEESI_SI_EEESC_SE_Li128ELb0ELb1ELb0ELb0EEENS1_30DynamicPersistentTileSchedulerILi128ELi128ELb0ELb1ELb0EEEEEEEEEvNT_6ParamsE,@"STO_CUDA_ENTRY STV_DEFAULT"
_ZN7cutlass13device_kernelIN5flash19enable_sm80_to_sm89INS1_16FlashAttnFwdSm80INS1_25CollectiveMainloopFwdSm80ILi4ELi1ELb0EN4cute5tupleIJNS5_1CILi128EEENS7_ILi64EEENS7_ILi96EEEEEELi96ENS_6half_tEfNS_4arch4Sm80ELb1ELb0ELb0ELb0ELb0ELb0ELb1ELb0EEENS1_21CollectiveEpilogueFwdINS6_IJS8_SA_S9_EEENS6_IJNS7_ILi1EEESI_SI_EEESC_SE_Li128ELb0ELb1ELb0ELb0EEENS1_30DynamicPersistentTileSchedulerILi128ELi128ELb0ELb1ELb0EEEEEEEEEvNT_6ParamsE:
[----:B------:R-:W-:Y:S01]  /*0000*/  LDC R1, c[0x0][0x28] ;  /* 0x00000a00ff017b82 */ /* 0x000fe20000000800 */
[----:B------:R-:W-:Y:S05]  /*0010*/  EXIT ;  /* 0x000000000000794d */ /* 0x000fea0003800000 */
.L_x_15:
        /* <DEDUP_REMOVED lines=14> */
.L_x_33:


//--------------------- .text._ZN7cutlass13device_kernelIN5flash19enable_sm80_to_sm89INS1_16FlashAttnFwdSm80INS1_25CollectiveMainloopFwdSm80ILi4ELi1ELb0EN4cute5tupleIJNS5_1CILi128EEENS7_ILi64EEENS7_ILi96EEEEEELi96ENS_6half_tEfNS_4arch4Sm80ELb1ELb0ELb0ELb1ELb0ELb0ELb1ELb0EEENS1_21CollectiveEpilogueFwdINS6_IJS8_SA_S9_EEENS6_IJNS7_ILi1EEESI_SI_EEESC_SE_Li128ELb1ELb1ELb0ELb0EEENS1_19SingleTileSchedulerILb1ELb0ELb1ELi128EEEEEEEEEvNT_6ParamsE --------------------------
	.section	.text._ZN7cutlass13device_kernelIN5flash19enable_sm80_to_sm89INS1_16FlashAttnFwdSm80INS1_25CollectiveMainloopFwdSm80ILi4ELi1ELb0EN4cute5tupleIJNS5_1CILi128EEENS7_ILi64EEENS7_ILi96EEEEEELi96ENS_6half_tEfNS_4arch4Sm80ELb1ELb0ELb0ELb1ELb0ELb0ELb1ELb0EEENS1_21CollectiveEpilogueFwdINS6_IJS8_SA_S9_EEENS6_IJNS7_ILi1EEESI_SI_EEESC_SE_Li128ELb1ELb1ELb0ELb0EEENS1_19SingleTileSchedulerILb1ELb0ELb1ELi128EEEEEEEEEvNT_6ParamsE,"ax",@progbits
	.align	128
.text._ZN7cutlass13device_kernelIN5flash19enable_sm80_to_sm89INS1_16FlashAttnFwdSm80INS1_25CollectiveMainloopFwdSm80ILi4ELi1ELb0EN4cute5tupleIJNS5_1CILi128EEENS7_ILi64EEENS7_ILi96EEEEEELi96ENS_6half_tEfNS_4arch4Sm80ELb1ELb0ELb0ELb1ELb0ELb0ELb1ELb0EEENS1_21CollectiveEpilogueFwdINS6_IJS8_SA_S9_EEENS6_IJNS7_ILi1EEESI_SI_EEESC_SE_Li128ELb1ELb1ELb0ELb0EEENS1_19SingleTileSchedulerILb1ELb0ELb1ELi128EEEEEEEEEvNT_6ParamsE:
        .type           _ZN7cutlass13device_kernelIN5flash19enable_sm80_to_sm89INS1_16FlashAttnFwdSm80INS1_25CollectiveMainloopFwdSm80ILi4ELi1ELb0EN4cute5tupleIJNS5_1CILi128EEENS7_ILi64EEENS7_ILi96EEEEEELi96ENS_6half_tEfNS_4arch4Sm80ELb1ELb0ELb0ELb1ELb0ELb0ELb1ELb0EEENS1_21CollectiveEpilogueFwdINS6_IJS8_SA_S9_EEENS6_IJNS7_ILi1EEESI_SI_EEESC_SE_Li128ELb1ELb1ELb0ELb0EEENS1_19SingleTileSchedulerILb1ELb0ELb1ELi128EEEEEEEEEvNT_6ParamsE,@function
        .size           _ZN7cutlass13device_kernelIN5flash19enable_sm80_to_sm89INS1_16FlashAttnFwdSm80INS1_25CollectiveMainloopFwdSm80ILi4ELi1ELb0EN4cute5tupleIJNS5_1CILi128EEENS7_ILi64EEENS7_ILi96EEEEEELi96ENS_6half_tEfNS_4arch4Sm80ELb1ELb0ELb0ELb1ELb0ELb0ELb1ELb0EEENS1_21CollectiveEpilogueFwdINS6_IJS8_SA_S9_EEENS6_IJNS7_ILi1EEESI_SI_EEESC_SE_Li128ELb1ELb1ELb0ELb0EEENS1_19SingleTileSchedulerILb1ELb0ELb1ELi128EEEEEEEEEvNT_6ParamsE,(.L_x_34 - _ZN7cutlass13device_kernelIN5flash19enable_sm80_to_sm89INS1_16FlashAttnFwdSm80INS1_25CollectiveMainloopFwdSm80ILi4ELi1ELb0EN4cute5tupleIJNS5_1CILi128EEENS7_ILi64EEENS7_ILi96EEEEEELi96ENS_6half_tEfNS_4arch4Sm80ELb1ELb0ELb0ELb1ELb0ELb0ELb1ELb0EEENS1_21CollectiveEpilogueFwdINS6_IJS8_SA_S9_EEENS6_IJNS7_ILi1EEESI_SI_EEESC_SE_Li128ELb1ELb1ELb0ELb0EEENS1_19SingleTileSchedulerILb1ELb0ELb1ELi128EEEEEEEEEvNT_6ParamsE)
        .other          _ZN7cutlass13device_kernelIN5flash19enable_sm80_to_sm89INS1_16FlashAttnFwdSm80INS1_25CollectiveMainloopFwdSm80ILi4ELi1ELb0EN4cute5tupleIJNS5_1CILi128EEENS7_ILi64EEENS7_ILi96EEEEEELi96ENS_6half_tEfNS_4arch4Sm80ELb1ELb0ELb0ELb1ELb0ELb0ELb1ELb0EEENS1_21CollectiveEpilogueFwdINS6_IJS8_SA_S9_EEENS6_IJNS7_ILi1EEESI_SI_EEESC_SE_Li128ELb1ELb1ELb0ELb0EEENS1_19SingleTileSchedulerILb1ELb0ELb1ELi128EEEEEEEEEvNT_6ParamsE,@"STO_CUDA_ENTRY STV_DEFAULT"
_ZN7cutlass13device_kernelIN5flash19enable_sm80_to_sm89INS1_16FlashAttnFwdSm80INS1_25CollectiveMainloopFwdSm80ILi4ELi1ELb0EN4cute5tupleIJNS5_1CILi128EEENS7_ILi64EEENS7_ILi96EEEEEELi96ENS_6half_tEfNS_4arch4Sm80ELb1ELb0ELb0ELb1ELb0ELb0ELb1ELb0EEENS1_21CollectiveEpilogueFwdINS6_IJS8_SA_S9_EEENS6_IJNS7_ILi1EEESI_SI_EEESC_SE_Li128ELb1ELb1ELb0ELb0EEENS1_19SingleTileSchedulerILb1ELb0ELb1ELi128EEEEEEEEEvNT_6ParamsE:
[----:B------:R-:W-:Y:S01]  /*0000*/  LDC R1, c[0x0][0x28] ;  /* 0x00000a00ff017b82 */ /* 0x000fe20000000800 */
[----:B------:R-:W-:Y:S05]  /*0010*/  EXIT ;  /* 0x000000000000794d */ /* 0x000fea0003800000 */
.L_x_16:
        /* <DEDUP_REMOVED lines=14> */
.L_x_34:


//--------------------- .text._ZN7cutlass13device_kernelIN5flash19enable_sm80_to_sm89INS1_16FlashAttnFwdSm80INS1_25CollectiveMainloopFwdSm80ILi4ELi1ELb0EN4cute5tupleIJNS5_1CILi128EEENS7_ILi64EEENS7_ILi96EEEEEELi96ENS_6half_tEfNS_4arch4Sm80ELb1ELb0ELb0ELb1ELb0ELb1ELb1ELb0EEENS1_21CollectiveEpilogueFwdINS6_IJS8_SA_S9_EEENS6_IJNS7_ILi1EEESI_SI_EEESC_SE_Li128ELb1ELb1ELb0ELb0EEENS1_19SingleTileSchedulerILb1ELb0ELb1ELi128EEEEEEEEEvNT_6ParamsE --------------------------
	.section	.text._ZN7cutlass13device_kernelIN5flash19enable_sm80_to_sm89INS1_16FlashAttnFwdSm80INS1_25CollectiveMainloopFwdSm80ILi4ELi1ELb0EN4cute5tupleIJNS5_1CILi128EEENS7_ILi64EEENS7_ILi96EEEEEELi96ENS_6half_tEfNS_4arch4Sm80ELb1ELb0ELb0ELb1ELb0ELb1ELb1ELb0EEENS1_21CollectiveEpilogueFwdINS6_IJS8_SA_S9_EEENS6_IJNS7_ILi1EEESI_SI_EEESC_SE_Li128ELb1ELb1ELb0ELb0EEENS1_19SingleTileSchedulerILb1ELb0ELb1ELi128EEEEEEEEEvNT_6ParamsE,"ax",@progbits
	.align	128
.text._ZN7cutlass13device_kernelIN5flash19enable_sm80_to_sm89INS1_16FlashAttnFwdSm80INS1_25CollectiveMainloopFwdSm80ILi4ELi1ELb0EN4cute5tupleIJNS5_1CILi128EEENS7_ILi64EEENS7_ILi96EEEEEELi96ENS_6half_tEfNS_4arch4Sm80ELb1ELb0ELb0ELb1ELb0ELb1ELb1ELb0EEENS1_21CollectiveEpilogueFwdINS6_IJS8_SA_S9_EEENS6_IJNS7_ILi1EEESI_SI_EEESC_SE_Li128ELb1ELb1ELb0ELb0EEENS1_19SingleTileSchedulerILb1ELb0ELb1ELi128EEEEEEEEEvNT_6ParamsE:
        .type           _ZN7cutlass13device_kernelIN5flash19enable_sm80_to_sm89INS1_16FlashAttnFwdSm80INS1_25CollectiveMainloopFwdSm80ILi4ELi1ELb0EN4cute5tupleIJNS5_1CILi128EEENS7_ILi64EEENS7_ILi96EEEEEELi96ENS_6half_tEfNS_4arch4Sm80ELb1ELb0ELb0ELb1ELb0ELb1ELb1ELb0EEENS1_21CollectiveEpilogueFwdINS6_IJS8_SA_S9_EEENS6_IJNS7_ILi1EEESI_SI_EEESC_SE_Li128ELb1ELb1ELb0ELb0EEENS1_19SingleTileSchedulerILb1ELb0ELb1ELi128EEEEEEEEEvNT_6ParamsE,@function
        .size           _ZN7cutlass13device_kernelIN5flash19enable_sm80_to_sm89INS1_16FlashAttnFwdSm80INS1_25CollectiveMainloopFwdSm80ILi4ELi1ELb0EN4cute5tupleIJNS5_1CILi128EEENS7_ILi64EEENS7_ILi96EEEEEELi96ENS_6half_tEfNS_4arch4Sm80ELb1ELb0ELb0ELb1ELb0ELb1ELb1ELb0EEENS1_21CollectiveEpilogueFwdINS6_IJS8_SA_S9_EEENS6_IJNS7_ILi1EEESI_SI_EEESC_SE_Li128ELb1ELb1ELb0ELb0EEENS1_19SingleTileSchedulerILb1ELb0ELb1ELi128EEEEEEEEEvNT_6ParamsE,(.L_x_35 - _ZN7cutlass13device_kernelIN5flash19enable_sm80_to_sm89INS1_16FlashAttnFwdSm80INS1_25CollectiveMainloopFwdSm80ILi4ELi1ELb0EN4cute5tupleIJNS5_1CILi128EEENS7_ILi64EEENS7_ILi96EEEEEELi96ENS_6half_tEfNS_4arch4Sm80ELb1ELb0ELb0ELb1ELb0ELb1ELb1ELb0EEENS1_21CollectiveEpilogueFwdINS6_IJS8_SA_S9_EEENS6_IJNS7_ILi1EEESI_SI_EEESC_SE_Li128ELb1ELb1ELb0ELb0EEENS1_19SingleTileSchedulerILb1ELb0ELb1ELi128EEEEEEEEEvNT_6ParamsE)
        .other          _ZN7cutlass13device_kernelIN5flash19enable_sm80_to_sm89INS1_16FlashAttnFwdSm80INS1_25CollectiveMainloopFwdSm80ILi4ELi1ELb0EN4cute5tupleIJNS5_1CILi128EEENS7_ILi64EEENS7_ILi96EEEEEELi96ENS_6half_tEfNS_4arch4Sm80ELb1ELb0ELb0ELb1ELb0ELb1ELb1ELb0EEENS1_21CollectiveEpilogueFwdINS6_IJS8_SA_S9_EEENS6_IJNS7_ILi1EEESI_SI_EEESC_SE_Li128ELb1ELb1ELb0ELb0EEENS1_19SingleTileSchedulerILb1ELb0ELb1ELi128EEEEEEEEEvNT_6ParamsE,@"STO_CUDA_ENTRY STV_DEFAULT"
_ZN7cutlass13device_kernelIN5flash19enable_sm80_to_sm89INS1_16FlashAttnFwdSm80INS1_25CollectiveMainloopFwdSm80ILi4ELi1ELb0EN4cute5tupleIJNS5_1CILi128EEENS7_ILi64EEENS7_ILi96EEEEEELi96ENS_6half_tEfNS_4arch4Sm80ELb1ELb0ELb0ELb1ELb0ELb1ELb1ELb0EEENS1_21CollectiveEpilogueFwdINS6_IJS8_SA_S9_EEENS6_IJNS7_ILi1EEESI_SI_EEESC_SE_Li128ELb1ELb1ELb0ELb0EEENS1_19SingleTileSchedulerILb1ELb0ELb1ELi128EEEEEEEEEvNT_6ParamsE:
[----:B------:R-:W-:Y:S01]  /*0000*/  LDC R1, c[0x0][0x28] ;  /* 0x00000a00ff017b82 */ /* 0x000fe20000000800 */
[----:B------:R-:W-:Y:S05]  /*0010*/  EXIT ;  /* 0x000000000000794d */ /* 0x000fea0003800000 */
.L_x_17:
        /* <DEDUP_REMOVED lines=14> */
.L_x_35:


//--------------------- .nv.shared.reserved.0     --------------------------
	.section	.nv.shared.reserved.0,"aw",@nobits
	.weak		__nv_reservedSMEM_offset_0_alias
	.size		__nv_reservedSMEM_offset_0_alias, 0, 0
	.other		__nv_reservedSMEM_offset_0_alias,@"STO_CUDA_RESERVED_SHARED STV_DEFAULT"
__nv_reservedSMEM_offset_0_alias:
	.zero		0


//--------------------- .nv.global                --------------------------
	.section	.nv.global,"aw",@nobits
.nv.global:
	.type		_ZN76_INTERNAL_5b947126_40_flash_fwd_hdim96_fp16_softcapall_sm80_cu_e763cb1e_35574cute1_E,@object
	.size		_ZN76_INTERNAL_5b947126_40_flash_fwd_hdim96_fp16_softcapall_sm80_cu_e763cb1e_35574cute1_E,(_ZN76_INTERNAL_5b947126_40_flash_fwd_hdim96_fp16_softcapall_sm80_cu_e763cb1e_35574cuda3std3__45__cpo6cbeginE - _ZN76_INTERNAL_5b947126_40_flash_fwd_hdim96_fp16_softcapall_sm80_cu_e763cb1e_35574cute1_E)
_ZN76_INTERNAL_5b947126_40_flash_fwd_hdim96_fp16_softcapall_sm80_cu_e763cb1e_35574cute1_E:
	.zero		1
	.type		_ZN76_INTERNAL_5b947126_40_flash_fwd_hdim96_fp16_softcapall_sm80_cu_e763cb1e_35574cuda3std3__45__cpo6cbeginE,@object
	.size		_ZN76_INTERNAL_5b947126_40_flash_fwd_hdim96_fp16_softcapall_sm80_cu_e763cb1e_35574cuda3std3__45__cpo6cbeginE,(_ZN76_INTERNAL_5b947126_40_flash_fwd_hdim96_fp16_softcapall_sm80_cu_e763cb1e_35574cuda3std3__48in_placeE - _ZN76_INTERNAL_5b947126_40_flash_fwd_hdim96_fp16_softcapall_sm80_cu_e763cb1e_35574cuda3std3__45__cpo6cbeginE)
_ZN76_INTERNAL_5b947126_40_flash_fwd_hdim96_fp16_softcapall_sm80_cu_e763cb1e_35574cuda3std3__45__cpo6cbeginE:
	.zero		1
	.type		_ZN76_INTERNAL_5b947126_40_flash_fwd_hdim96_fp16_softcapall_sm80_cu_e763cb1e_35574cuda3std3__48in_placeE,@object
	.size		_ZN76_INTERNAL_5b947126_40_flash_fwd_hdim96_fp16_softcapall_sm80_cu_e763cb1e_35574cuda3std3__48in_placeE,(_ZN76_INTERNAL_5b947126_40_flash_fwd_hdim96_fp16_softcapall_sm80_cu_e763cb1e_35574cuda3std6ranges3__45__cpo9iter_moveE - _ZN76_INTERNAL_5b947126_40_flash_fwd_hdim96_fp16_softcapall_sm80_cu_e763cb1e_35574cuda3std3__48in_placeE)
_ZN76_INTERNAL_5b947126_40_flash_fwd_hdim96_fp16_softcapall_sm80_cu_e763cb1e_35574cuda3std3__48in_placeE:
	.zero		1
	.type		_ZN76_INTERNAL_5b947126_40_flash_fwd_hdim96_fp16_softcapall_sm80_cu_e763cb1e_35574cuda3std6ranges3__45__cpo9iter_moveE,@object
	.size		_ZN76_INTERNAL_5b947126_40_flash_fwd_hdim96_fp16_softcapall_sm80_cu_e763cb1e_35574cuda3std6ranges3__45__cpo9iter_moveE,(_ZN76_INTERNAL_5b947126_40_flash_fwd_hdim96_fp16_softcapall_sm80_cu_e763cb1e_35574cuda3std3__45__cpo5beginE - _ZN76_INTERNAL_5b947126_40_flash_fwd_hdim96_fp16_softcapall_sm80_cu_e763cb1e_35574cuda3std6ranges3__45__cpo9iter_moveE)
_ZN76_INTERNAL_5b947126_40_flash_fwd_hdim96_fp16_softcapall_sm80_cu_e763cb1e_35574cuda3std6ranges3__45__cpo9iter_moveE:
	.zero		1
	.type		_ZN76_INTERNAL_5b947126_40_flash_fwd_hdim96_fp16_softcapall_sm80_cu_e763cb1e_35574cuda3std3__45__cpo5beginE,@object
	.size		_ZN76_INTERNAL_5b947126_40_flash_fwd_hdim96_fp16_softcapall_sm80_cu_e763cb1e_35574cuda3std3__45__cpo5beginE,(_ZN76_INTERNAL_5b947126_40_flash_fwd_hdim96_fp16_softcapall_sm80_cu_e763cb1e_35574cuda3std3__478_GLOBAL__N__5b947126_40_flash_fwd_hdim96_fp16_softcapall_sm80_cu_e763cb1e_35576ignoreE - _ZN76_INTERNAL_5b947126_40_flash_fwd_hdim96_fp16_softcapall_sm80_cu_e763cb1e_35574cuda3std3__45__cpo5beginE)
_ZN76_INTERNAL_5b947126_40_flash_fwd_hdim96_fp16_softcapall_sm80_cu_e763cb1e_35574cuda3std3__45__cpo5beginE:
	.zero		1
	.type		_ZN76_INTERNAL_5b947126_40_flash_fwd_hdim96_fp16_softcapall_sm80_cu_e763cb1e_35574cuda3std3__478_GLOBAL__N__5b947126_40_flash_fwd_hdim96_fp16_softcapall_sm80_cu_e763cb1e_35576ignoreE,@object
	.size		_ZN76_INTERNAL_5b947126_40_flash_fwd_hdim96_fp16_softcapall_sm80_cu_e763cb1e_35574cuda3std3__478_GLOBAL__N__5b947126_40_flash_fwd_hdim96_fp16_softcapall_sm80_cu_e763cb1e_35576ignoreE,(_ZN76_INTERNAL_5b947126_40_flash_fwd_hdim96_fp16_softcapall_sm80_cu_e763cb1e_35574cute7productE - _ZN76_INTERNAL_5b947126_40_flash_fwd_hdim96_fp16_softcapall_sm80_cu_e763cb1e_35574cuda3std3__478_GLOBAL__N__5b947126_40_flash_fwd_hdim96_fp16_softcapall_sm80_cu_e763cb1e_35576ignoreE)
_ZN76_INTERNAL_5b947126_40_flash_fwd_hdim96_fp16_softcapall_sm80_cu_e763cb1e_35574cuda3std3__478_GLOBAL__N__5b947126_40_flash_fwd_hdim96_fp16_softcapall_sm80_cu_e763cb1e_35576ignoreE:
	.zero		1
	.type		_ZN76_INTERNAL_5b947126_40_flash_fwd_hdim96_fp16_softcapall_sm80_cu_e763cb1e_35574cute7productE,@object
	.size		_ZN76_INTERNAL_5b947126_40_flash_fwd_hdim96_fp16_softcapall_sm80_cu_e763cb1e_35574cute7productE,(_ZN76_INTERNAL_5b947126_40_flash_fwd_hdim96_fp16_softcapall_sm80_cu_e763cb1e_35574cuda3std3__45__cpo3endE - _ZN76_INTERNAL_5b947126_40_flash_fwd_hdim96_fp16_softcapall_sm80_cu_e763cb1e_35574cute7productE)
_ZN76_INTERNAL_5b947126_40_flash_fwd_hdim96_fp16_softcapall_sm80_cu_e763cb1e_35574cute7productE:
	.zero		1
	.type		_ZN76_INTERNAL_5b947126_40_flash_fwd_hdim96_fp16_softcapall_sm80_cu_e763cb1e_35574cuda3std3__45__cpo3endE,@object
	.size		_ZN76_INTERNAL_5b947126_40_flash_fwd_hdim96_fp16_softcapall_sm80_cu_e763cb1e_35574cuda3std3__45__cpo3endE,(_ZN76_INTERNAL_5b947126_40_flash_fwd_hdim96_fp16_softcapall_sm80_cu_e763cb1e_35574cuda3std3__419piecewise_constructE - _ZN76_INTERNAL_5b947126_40_flash_fwd_hdim96_fp16_softcapall_sm80_cu_e763cb1e_35574cuda3std3__45__cpo3endE)
_ZN76_INTERNAL_5b947126_40_flash_fwd_hdim96_fp16_softcapall_sm80_cu_e763cb1e_35574cuda3std3__45__cpo3endE:
	.zero		1
	.type		_ZN76_INTERNAL_5b947126_40_flash_fwd_hdim96_fp16_softcapall_sm80_cu_e763cb1e_35574cuda3std3__419piecewise_constructE,@object
	.size		_ZN76_INTERNAL_5b947126_40_flash_fwd_hdim96_fp16_softcapall_sm80_cu_e763cb1e_35574cuda3std3__419piecewise_constructE,(_ZN76_INTERNAL_5b947126_40_flash_fwd_hdim96_fp16_softcapall_sm80_cu_e763cb1e_35574cuda3std3__45__cpo4cendE - _ZN76_INTERNAL_5b947126_40_flash_fwd_hdim96_fp16_softcapall_sm80_cu_e763cb1e_35574cuda3std3__419piecewise_constructE)
_ZN76_INTERNAL_5b947126_40_flash_fwd_hdim96_fp16_softcapall_sm80_cu_e763cb1e_35574cuda3std3__419piecewise_constructE:
	.zero		1
	.type		_ZN76_INTERNAL_5b947126_40_flash_fwd_hdim96_fp16_softcapall_sm80_cu_e763cb1e_35574cuda3std3__45__cpo4cendE,@object
	.size		_ZN76_INTERNAL_5b947126_40_flash_fwd_hdim96_fp16_softcapall_sm80_cu_e763cb1e_35574cuda3std3__45__cpo4cendE,(_ZN76_INTERNAL_5b947126_40_flash_fwd_hdim96_fp16_softcapall_sm80_cu_e763cb1e_35574cuda3std6ranges3__45__cpo4swapE - _ZN76_INTERNAL_5b947126_40_flash_fwd_hdim96_fp16_softcapall_sm80_cu_e763cb1e_35574cuda3std3__45__cpo4cendE)
_ZN76_INTERNAL_5b947126_40_flash_fwd_hdim96_fp16_softcapall_sm80_cu_e763cb1e_35574cuda3std3__45__cpo4cendE:
	.zero		1
	.type		_ZN76_INTERNAL_5b947126_40_flash_fwd_hdim96_fp16_softcapall_sm80_cu_e763cb1e_35574cuda3std6ranges3__45__cpo4swapE,@object
	.size		_ZN76_INTERNAL_5b947126_40_flash_fwd_hdim96_fp16_softcapall_sm80_cu_e763cb1e_35574cuda3std6ranges3__45__cpo4swapE,(.L_7 - _ZN76_INTERNAL_5b947126_40_flash_fwd_hdim96_fp16_softcapall_sm80_cu_e763cb1e_35574cuda3std6ranges3__45__cpo4swapE)
_ZN76_INTERNAL_5b947126_40_flash_fwd_hdim96_fp16_softcapall_sm80_cu_e763cb1e_35574cuda3std6ranges3__45__cpo4swapE:
	.zero		1
.L_7:


//--------------------- .nv.constant0._ZN7cutlass13device_kernelIN5flash19enable_sm80_to_sm89INS1_16FlashAttnFwdSm80INS1_25CollectiveMainloopFwdSm80ILi4ELi1ELb0EN4cute5tupleIJNS5_1CILi128EEENS7_ILi64EEENS7_ILi96EEEEEELi96ENS_6half_tEfNS_4arch4Sm80ELb0ELb0ELb1ELb0ELb0ELb0ELb1ELb0EEENS1_21CollectiveEpilogueFwdINS6_IJS8_SA_S9_EEENS6_IJNS7_ILi1EEESI_SI_EEESC_SE_Li128ELb0ELb1ELb0ELb0EEENS1_19SingleTileSchedulerILb0ELb0ELb1ELi128EEEEEEEEEvNT_6ParamsE --------------------------
	.section	.nv.constant0._ZN7cutlass13device_kernelIN5flash19enable_sm80_to_sm89INS1_16FlashAttnFwdSm80INS1_25CollectiveMainloopFwdSm80ILi4ELi1ELb0EN4cute5tupleIJNS5_1CILi128EEENS7_ILi64EEENS7_ILi96EEEEEELi96ENS_6half_tEfNS_4arch4Sm80ELb0ELb0ELb1ELb0ELb0ELb0ELb1ELb0EEENS1_21CollectiveEpilogueFwdINS6_IJS8_SA_S9_EEENS6_IJNS7_ILi1EEESI_SI_EEESC_SE_Li128ELb0ELb1ELb0ELb0EEENS1_19SingleTileSchedulerILb0ELb0ELb1ELi128EEEEEEEEEvNT_6ParamsE,"a",@progbits
	.sectionflags	@""
	.align	4
.nv.constant0._ZN7cutlass13device_kernelIN5flash19enable_sm80_to_sm89INS1_16FlashAttnFwdSm80INS1_25CollectiveMainloopFwdSm80ILi4ELi1ELb0EN4cute5tupleIJNS5_1CILi128EEENS7_ILi64EEENS7_ILi96EEEEEELi96ENS_6half_tEfNS_4arch4Sm80ELb0ELb0ELb1ELb0ELb0ELb0ELb1ELb0EEENS1_21CollectiveEpilogueFwdINS6_IJS8_SA_S9_EEENS6_IJNS7_ILi1EEESI_SI_EEESC_SE_Li128ELb0ELb1ELb0ELb0EEENS1_19SingleTileSchedulerILb0ELb0ELb1ELi128EEEEEEEEEvNT_6ParamsE:
	.zero		1576


//--------------------- .nv.constant0._ZN7cutlass13device_kernelIN5flash19enable_sm80_to_sm89INS1_16FlashAttnFwdSm80INS1_25CollectiveMainloopFwdSm80ILi4ELi1ELb0EN4cute5tupleIJNS5_1CILi128EEENS7_ILi64EEENS7_ILi96EEEEEELi96ENS_6half_tEfNS_4arch4Sm80ELb0ELb0ELb1ELb1ELb0ELb0ELb1ELb0EEENS1_21CollectiveEpilogueFwdINS6_IJS8_SA_S9_EEENS6_IJNS7_ILi1EEESI_SI_EEESC_SE_Li128ELb1ELb1ELb0ELb0EEENS1_19SingleTileSchedulerILb1ELb0ELb1ELi128EEEEEEEEEvNT_6ParamsE --------------------------
	.section	.nv.constant0._ZN7cutlass13device_kernelIN5flash19enable_sm80_to_sm89INS1_16FlashAttnFwdSm80INS1_25CollectiveMainloopFwdSm80ILi4ELi1ELb0EN4cute5tupleIJNS5_1CILi128EEENS7_ILi64EEENS7_ILi96EEEEEELi96ENS_6half_tEfNS_4arch4Sm80ELb0ELb0ELb1ELb1ELb0ELb0ELb1ELb0EEENS1_21CollectiveEpilogueFwdINS6_IJS8_SA_S9_EEENS6_IJNS7_ILi1EEESI_SI_EEESC_SE_Li128ELb1ELb1ELb0ELb0EEENS1_19SingleTileSchedulerILb1ELb0ELb1ELi128EEEEEEEEEvNT_6ParamsE,"a",@progbits
	.sectionflags	@""
	.align	4
.nv.constant0._ZN7cutlass13device_kernelIN5flash19enable_sm80_to_sm89INS1_16FlashAttnFwdSm80INS1_25CollectiveMainloopFwdSm80ILi4ELi1ELb0EN4cute5tupleIJNS5_1CILi128EEENS7_ILi64EEENS7_ILi96EEEEEELi96ENS_6half_tEfNS_4arch4Sm80ELb0ELb0ELb1ELb1ELb0ELb0ELb1ELb0EEENS1_21CollectiveEpilogueFwdINS6_IJS8_SA_S9_EEENS6_IJNS7_ILi1EEESI_SI_EEESC_SE_Li128ELb1ELb1ELb0ELb0EEENS1_19SingleTileSchedulerILb1ELb0ELb1ELi128EEEEEEEEEvNT_6ParamsE:
	.zero		1576


//--------------------- .nv.constant0._ZN7cutlass13device_kernelIN5flash19enable_sm80_to_sm89INS1_16FlashAttnFwdSm80INS1_25CollectiveMainloopFwdSm80ILi4ELi1ELb0EN4cute5tupleIJNS5_1CILi128EEENS7_ILi64EEENS7_ILi96EEEEEELi96ENS_6half_tEfNS_4arch4Sm80ELb0ELb0ELb1ELb1ELb0ELb1ELb1ELb0EEENS1_21CollectiveEpilogueFwdINS6_IJS8_SA_S9_EEENS6_IJNS7_ILi1EEESI_SI_EEESC_SE_Li128ELb1ELb1ELb0ELb0EEENS1_19SingleTileSchedulerILb1ELb0ELb1ELi128EEEEEEEEEvNT_6ParamsE --------------------------
	.section	.nv.constant0._ZN7cutlass13device_kernelIN5flash19enable_sm80_to_sm89INS1_16FlashAttnFwdSm80INS1_25CollectiveMainloopFwdSm80ILi4ELi1ELb0EN4cute5tupleIJNS5_1CILi128EEENS7_ILi64EEENS7_ILi96EEEEEELi96ENS_6half_tEfNS_4arch4Sm80ELb0ELb0ELb1ELb1ELb0ELb1ELb1ELb0EEENS1_21CollectiveEpilogueFwdINS6_IJS8_SA_S9_EEENS6_IJNS7_ILi1EEESI_SI_EEESC_SE_Li128ELb1ELb1ELb0ELb0EEENS1_19SingleTileSchedulerILb1ELb0ELb1ELi128EEEEEEEEEvNT_6ParamsE,"a",@progbits
	.sectionflags	@""
	.align	4
.nv.constant0._ZN7cutlass13device_kernelIN5flash19enable_sm80_to_sm89INS1_16FlashAttnFwdSm80INS1_25CollectiveMainloopFwdSm80ILi4ELi1ELb0EN4cute5tupleIJNS5_1CILi128EEENS7_ILi64EEENS7_ILi96EEEEEELi96ENS_6half_tEfNS_4arch4Sm80ELb0ELb0ELb1ELb1ELb0ELb1ELb1ELb0EEENS1_21CollectiveEpilogueFwdINS6_IJS8_SA_S9_EEENS6_IJNS7_ILi1EEESI_SI_EEESC_SE_Li128ELb1ELb1ELb0ELb0EEENS1_19SingleTileSchedulerILb1ELb0ELb1ELi128EEEEEEEEEvNT_6ParamsE:
	.zero		1576


//--------------------- .nv.constant0._ZN7cutlass13device_kernelIN5flash19enable_sm80_to_sm89INS1_16FlashAttnFwdSm80INS1_25CollectiveMainloopFwdSm80ILi4ELi1ELb0EN4cute5tupleIJNS5_1CILi128EEENS7_ILi48EEENS7_ILi96EEEEEELi96ENS_6half_tEfNS_4arch4Sm80ELb0ELb1ELb1ELb0ELb0ELb0ELb1ELb0EEENS1_21CollectiveEpilogueFwdINS6_IJS8_SA_S9_EEENS6_IJNS7_ILi1EEESI_SI_EEESC_SE_Li128ELb0ELb1ELb0ELb0EEENS1_19SingleTileSchedulerILb0ELb0ELb1ELi128EEEEEEEEEvNT_6ParamsE --------------------------
	.section	.nv.constant0._ZN7cutlass13device_kernelIN5flash19enable_sm80_to_sm89INS1_16FlashAttnFwdSm80INS1_25CollectiveMainloopFwdSm80ILi4ELi1ELb0EN4cute5tupleIJNS5_1CILi128EEENS7_ILi48EEENS7_ILi96EEEEEELi96ENS_6half_tEfNS_4arch4Sm80ELb0ELb1ELb1ELb0ELb0ELb0ELb1ELb0EEENS1_21CollectiveEpilogueFwdINS6_IJS8_SA_S9_EEENS6_IJNS7_ILi1EEESI_SI_EEESC_SE_Li128ELb0ELb1ELb0ELb0EEENS1_19SingleTileSchedulerILb0ELb0ELb1ELi128EEEEEEEEEvNT_6ParamsE,"a",@progbits
	.sectionflags	@""
	.align	4
.nv.constant0._ZN7cutlass13device_kernelIN5flash19enable_sm80_to_sm89INS1_16FlashAttnFwdSm80INS1_25CollectiveMainloopFwdSm80ILi4ELi1ELb0EN4cute5tupleIJNS5_1CILi128EEENS7_ILi48EEENS7_ILi96EEEEEELi96ENS_6half_tEfNS_4arch4Sm80ELb0ELb1ELb1ELb0ELb0ELb0ELb1ELb0EEENS1_21CollectiveEpilogueFwdINS6_IJS8_SA_S9_EEENS6_IJNS7_ILi1EEESI_SI_EEESC_SE_Li128ELb0ELb1ELb0ELb0EEENS1_19SingleTileSchedulerILb0ELb0ELb1ELi128EEEEEEEEEvNT_6ParamsE:
	.zero		1576


//--------------------- .nv.constant0._ZN7cutlass13device_kernelIN5flash19enable_sm80_to_sm89INS1_16FlashAttnFwdSm80INS1_25CollectiveMainloopFwdSm80ILi4ELi1ELb0EN4cute5tupleIJNS5_1CILi128EEENS7_ILi48EEENS7_ILi96EEEEEELi96ENS_6half_tEfNS_4arch4Sm80ELb0ELb1ELb1ELb1ELb0ELb0ELb1ELb0EEENS1_21CollectiveEpilogueFwdINS6_IJS8_SA_S9_EEENS6_IJNS7_ILi1EEESI_SI_EEESC_SE_Li128ELb1ELb1ELb0ELb0EEENS1_19SingleTileSchedulerILb1ELb0ELb1ELi128EEEEEEEEEvNT_6ParamsE --------------------------
	.section	.nv.constant0._ZN7cutlass13device_kernelIN5flash19enable_sm80_to_sm89INS1_16FlashAttnFwdSm80INS1_25CollectiveMainloopFwdSm80ILi4ELi1ELb0EN4cute5tupleIJNS5_1CILi128EEENS7_ILi48EEENS7_ILi96EEEEEELi96ENS_6half_tEfNS_4arch4Sm80ELb0ELb1ELb1ELb1ELb0ELb0ELb1ELb0EEENS1_21CollectiveEpilogueFwdINS6_IJS8_SA_S9_EEENS6_IJNS7_ILi1EEESI_SI_EEESC_SE_Li128ELb1ELb1ELb0ELb0EEENS1_19SingleTileSchedulerILb1ELb0ELb1ELi128EEEEEEEEEvNT_6ParamsE,"a",@progbits
	.sectionflags	@""
	.align	4
.nv.constant0._ZN7cutlass13device_kernelIN5flash19enable_sm80_to_sm89INS1_16FlashAttnFwdSm80INS1_25CollectiveMainloopFwdSm80ILi4ELi1ELb0EN4cute5tupleIJNS5_1CILi128EEENS7_ILi48EEENS7_ILi96EEEEEELi96ENS_6half_tEfNS_4arch4Sm80ELb0ELb1ELb1ELb1ELb0ELb0ELb1ELb0EEENS1_21CollectiveEpilogueFwdINS6_IJS8_SA_S9_EEENS6_IJNS7_ILi1EEESI_SI_EEESC_SE_Li128ELb1ELb1ELb0ELb0EEENS1_19SingleTileSchedulerILb1ELb0ELb1ELi128EEEEEEEEEvNT_6ParamsE:
	.zero		1576


//--------------------- .nv.constant0._ZN7cutlass13device_kernelIN5flash19enable_sm80_to_sm89INS1_16FlashAttnFwdSm80INS1_25CollectiveMainloopFwdSm80ILi4ELi1ELb0EN4cute5tupleIJNS5_1CILi128EEENS7_ILi48EEENS7_ILi96EEEEEELi96ENS_6half_tEfNS_4arch4Sm80ELb0ELb1ELb1ELb1ELb0ELb1ELb1ELb0EEENS1_21CollectiveEpilogueFwdINS6_IJS8_SA_S9_EEENS6_IJNS7_ILi1EEESI_SI_EEESC_SE_Li128ELb1ELb1ELb0ELb0EEENS1_19SingleTileSchedulerILb1ELb0ELb1ELi128EEEEEEEEEvNT_6ParamsE --------------------------
	.section	.nv.constant0._ZN7cutlass13device_kernelIN5flash19enable_sm80_to_sm89INS1_16FlashAttnFwdSm80INS1_25CollectiveMainloopFwdSm80ILi4ELi1ELb0EN4cute5tupleIJNS5_1CILi128EEENS7_ILi48EEENS7_ILi96EEEEEELi96ENS_6half_tEfNS_4arch4Sm80ELb0ELb1ELb1ELb1ELb0ELb1ELb1ELb0EEENS1_21CollectiveEpilogueFwdINS6_IJS8_SA_S9_EEENS6_IJNS7_ILi1EEESI_SI_EEESC_SE_Li128ELb1ELb1ELb0ELb0EEENS1_19SingleTileSchedulerILb1ELb0ELb1ELi128EEEEEEEEEvNT_6ParamsE,"a",@progbits
	.sectionflags	@""
	.align	4
.nv.constant0._ZN7cutlass13device_kernelIN5flash19enable_sm80_to_sm89INS1_16FlashAttnFwdSm80INS1_25CollectiveMainloopFwdSm80ILi4ELi1ELb0EN4cute5tupleIJNS5_1CILi128EEENS7_ILi48EEENS7_ILi96EEEEEELi96ENS_6half_tEfNS_4arch4Sm80ELb0ELb1ELb1ELb1ELb0ELb1ELb1ELb0EEENS1_21CollectiveEpilogueFwdINS6_IJS8_SA_S9_EEENS6_IJNS7_ILi1EEESI_SI_EEESC_SE_Li128ELb1ELb1ELb0ELb0EEENS1_19SingleTileSchedulerILb1ELb0ELb1ELi128EEEEEEEEEvNT_6ParamsE:
	.zero		1576


//--------------------- .nv.constant0._ZN7cutlass13device_kernelIN5flash19enable_sm80_to_sm89INS1_16FlashAttnFwdSm80INS1_25CollectiveMainloopFwdSm80ILi4ELi1ELb0EN4cute5tupleIJNS5_1CILi128EEENS7_ILi64EEENS7_ILi96EEEEEELi96ENS_6half_tEfNS_4arch4Sm80ELb1ELb0ELb1ELb0ELb0ELb0ELb1ELb0EEENS1_21CollectiveEpilogueFwdINS6_IJS8_SA_S9_EEENS6_IJNS7_ILi1EEESI_SI_EEESC_SE_Li128ELb0ELb1ELb0ELb0EEENS1_30DynamicPersistentTileSchedulerILi128ELi128ELb0ELb1ELb0EEEEEEEEEvNT_6ParamsE --------------------------
	.section	.nv.constant0._ZN7cutlass13device_kernelIN5flash19enable_sm80_to_sm89INS1_16FlashAttnFwdSm80INS1_25CollectiveMainloopFwdSm80ILi4ELi1ELb0EN4cute5tupleIJNS5_1CILi128EEENS7_ILi64EEENS7_ILi96EEEEEELi96ENS_6half_tEfNS_4arch4Sm80ELb1ELb0ELb1ELb0ELb0ELb0ELb1ELb0EEENS1_21CollectiveEpilogueFwdINS6_IJS8_SA_S9_EEENS6_IJNS7_ILi1EEESI_SI_EEESC_SE_Li128ELb0ELb1ELb0ELb0EEENS1_30DynamicPersistentTileSchedulerILi128ELi128ELb0ELb1ELb0EEEEEEEEEvNT_6ParamsE,"a",@progbits
	.sectionflags	@""
	.align	4
.nv.constant0._ZN7cutlass13device_kernelIN5flash19enable_sm80_to_sm89INS1_16FlashAttnFwdSm80INS1_25CollectiveMainloopFwdSm80ILi4ELi1ELb0EN4cute5tupleIJNS5_1CILi128EEENS7_ILi64EEENS7_ILi96EEEEEELi96ENS_6half_tEfNS_4arch4Sm80ELb1ELb0ELb1ELb0ELb0ELb0ELb1ELb0EEENS1_21CollectiveEpilogueFwdINS6_IJS8_SA_S9_EEENS6_IJNS7_ILi1EEESI_SI_EEESC_SE_Li128ELb0ELb1ELb0ELb0EEENS1_30DynamicPersistentTileSchedulerILi128ELi128ELb0ELb1ELb0EEEEEEEEEvNT_6ParamsE:
	.zero		1592


//--------------------- .nv.constant0._ZN7cutlass13device_kernelIN5flash19enable_sm80_to_sm89INS1_16FlashAttnFwdSm80INS1_25CollectiveMainloopFwdSm80ILi4ELi1ELb0EN4cute5tupleIJNS5_1CILi128EEENS7_ILi64EEENS7_ILi96EEEEEELi96ENS_6half_tEfNS_4arch4Sm80ELb1ELb0ELb1ELb1ELb0ELb0ELb1ELb0EEENS1_21CollectiveEpilogueFwdINS6_IJS8_SA_S9_EEENS6_IJNS7_ILi1EEESI_SI_EEESC_SE_Li128ELb1ELb1ELb0ELb0EEENS1_19SingleTileSchedulerILb1ELb0ELb1ELi128EEEEEEEEEvNT_6ParamsE --------------------------
	.section	.nv.constant0._ZN7cutlass13device_kernelIN5flash19enable_sm80_to_sm89INS1_16FlashAttnFwdSm80INS1_25CollectiveMainloopFwdSm80ILi4ELi1ELb0EN4cute5tupleIJNS5_1CILi128EEENS7_ILi64EEENS7_ILi96EEEEEELi96ENS_6half_tEfNS_4arch4Sm80ELb1ELb0ELb1ELb1ELb0ELb0ELb1ELb0EEENS1_21CollectiveEpilogueFwdINS6_IJS8_SA_S9_EEENS6_IJNS7_ILi1EEESI_SI_EEESC_SE_Li128ELb1ELb1ELb0ELb0EEENS1_19SingleTileSchedulerILb1ELb0ELb1ELi128EEEEEEEEEvNT_6ParamsE,"a",@progbits
	.sectionflags	@""
	.align	4
.nv.constant0._ZN7cutlass13device_kernelIN5flash19enable_sm80_to_sm89INS1_16FlashAttnFwdSm80INS1_25CollectiveMainloopFwdSm80ILi4ELi1ELb0EN4cute5tupleIJNS5_1CILi128EEENS7_ILi64EEENS7_ILi96EEEEEELi96ENS_6half_tEfNS_4arch4Sm80ELb1ELb0ELb1ELb1ELb0ELb0ELb1ELb0EEENS1_21CollectiveEpilogueFwdINS6_IJS8_SA_S9_EEENS6_IJNS7_ILi1EEESI_SI_EEESC_SE_Li128ELb1ELb1ELb0ELb0EEENS1_19SingleTileSchedulerILb1ELb0ELb1ELi128EEEEEEEEEvNT_6ParamsE:
	.zero		1576


//--------------------- .nv.constant0._ZN7cutlass13device_kernelIN5flash19enable_sm80_to_sm89INS1_16FlashAttnFwdSm80INS1_25CollectiveMainloopFwdSm80ILi4ELi1ELb0EN4cute5tupleIJNS5_1CILi128EEENS7_ILi64EEENS7_ILi96EEEEEELi96ENS_6half_tEfNS_4arch4Sm80ELb1ELb0ELb1ELb1ELb0ELb1ELb1ELb0EEENS1_21CollectiveEpilogueFwdINS6_IJS8_SA_S9_EEENS6_IJNS7_ILi1EEESI_SI_EEESC_SE_Li128ELb1ELb1ELb0ELb0EEENS1_19SingleTileSchedulerILb1ELb0ELb1ELi128EEEEEEEEEvNT_6ParamsE --------------------------
	.section	.nv.constant0._ZN7cutlass13device_kernelIN5flash19enable_sm80_to_sm89INS1_16FlashAttnFwdSm80INS1_25CollectiveMainloopFwdSm80ILi4ELi1ELb0EN4cute5tupleIJNS5_1CILi128EEENS7_ILi64EEENS7_ILi96EEEEEELi96ENS_6half_tEfNS_4arch4Sm80ELb1ELb0ELb1ELb1ELb0ELb1ELb1ELb0EEENS1_21CollectiveEpilogueFwdINS6_IJS8_SA_S9_EEENS6_IJNS7_ILi1EEESI_SI_EEESC_SE_Li128ELb1ELb1ELb0ELb0EEENS1_19SingleTileSchedulerILb1ELb0ELb1ELi128EEEEEEEEEvNT_6ParamsE,"a",@progbits
	.sectionflags	@""
	.align	4
.nv.constant0._ZN7cutlass13device_kernelIN5flash19enable_sm80_to_sm89INS1_16FlashAttnFwdSm80INS1_25CollectiveMainloopFwdSm80ILi4ELi1ELb0EN4cute5tupleIJNS5_1CILi128EEENS7_ILi64EEENS7_ILi96EEEEEELi96ENS_6half_tEfNS_4arch4Sm80ELb1ELb0ELb1ELb1ELb0ELb1ELb1ELb0EEENS1_21CollectiveEpilogueFwdINS6_IJS8_SA_S9_EEENS6_IJNS7_ILi1EEESI_SI_EEESC_SE_Li128ELb1ELb1ELb0ELb0EEENS1_19SingleTileSchedulerILb1ELb0ELb1ELi128EEEEEEEEEvNT_6ParamsE:
	.zero		1576


//--------------------- .nv.constant0._ZN7cutlass13device_kernelIN5flash19enable_sm80_to_sm89INS1_16FlashAttnFwdSm80INS1_25CollectiveMainloopFwdSm80ILi4ELi1ELb0EN4cute5tupleIJNS5_1CILi128EEENS7_ILi64EEENS7_ILi96EEEEEELi96ENS_6half_tEfNS_4arch4Sm80ELb0ELb0ELb0ELb0ELb0ELb0ELb1ELb0EEENS1_21CollectiveEpilogueFwdINS6_IJS8_SA_S9_EEENS6_IJNS7_ILi1EEESI_SI_EEESC_SE_Li128ELb0ELb1ELb0ELb0EEENS1_19SingleTileSchedulerILb0ELb0ELb1ELi128EEEEEEEEEvNT_6ParamsE --------------------------
	.section	.nv.constant0._ZN7cutlass13device_kernelIN5flash19enable_sm80_to_sm89INS1_16FlashAttnFwdSm80INS1_25CollectiveMainloopFwdSm80ILi4ELi1ELb0EN4cute5tupleIJNS5_1CILi128EEENS7_ILi64EEENS7_ILi96EEEEEELi96ENS_6half_tEfNS_4arch4Sm80ELb0ELb0ELb0ELb0ELb0ELb0ELb1ELb0EEENS1_21CollectiveEpilogueFwdINS6_IJS8_SA_S9_EEENS6_IJNS7_ILi1EEESI_SI_EEESC_SE_Li128ELb0ELb1ELb0ELb0EEENS1_19SingleTileSchedulerILb0ELb0ELb1ELi128EEEEEEEEEvNT_6ParamsE,"a",@progbits
	.sectionflags	@""
	.align	4
.nv.constant0._ZN7cutlass13device_kernelIN5flash19enable_sm80_to_sm89INS1_16FlashAttnFwdSm80INS1_25CollectiveMainloopFwdSm80ILi4ELi1ELb0EN4cute5tupleIJNS5_1CILi128EEENS7_ILi64EEENS7_ILi96EEEEEELi96ENS_6half_tEfNS_4arch4Sm80ELb0ELb0ELb0ELb0ELb0ELb0ELb1ELb0EEENS1_21CollectiveEpilogueFwdINS6_IJS8_SA_S9_EEENS6_IJNS7_ILi1EEESI_SI_EEESC_SE_Li128ELb0ELb1ELb0ELb0EEENS1_19SingleTileSchedulerILb0ELb0ELb1ELi128EEEEEEEEEvNT_6ParamsE:
	.zero		1576


//--------------------- .nv.constant0._ZN7cutlass13device_kernelIN5flash19enable_sm80_to_sm89INS1_16FlashAttnFwdSm80INS1_25CollectiveMainloopFwdSm80ILi4ELi1ELb0EN4cute5tupleIJNS5_1CILi128EEENS7_ILi64EEENS7_ILi96EEEEEELi96ENS_6half_tEfNS_4arch4Sm80ELb0ELb0ELb0ELb1ELb0ELb0ELb1ELb0EEENS1_21CollectiveEpilogueFwdINS6_IJS8_SA_S9_EEENS6_IJNS7_ILi1EEESI_SI_EEESC_SE_Li128ELb1ELb1ELb0ELb0EEENS1_19SingleTileSchedulerILb1ELb0ELb1ELi128EEEEEEEEEvNT_6ParamsE --------------------------
	.section	.nv.constant0._ZN7cutlass13device_kernelIN5flash19enable_sm80_to_sm89INS1_16FlashAttnFwdSm80INS1_25CollectiveMainloopFwdSm80ILi4ELi1ELb0EN4cute5tupleIJNS5_1CILi128EEENS7_ILi64EEENS7_ILi96EEEEEELi96ENS_6half_tEfNS_4arch4Sm80ELb0ELb0ELb0ELb1ELb0ELb0ELb1ELb0EEENS1_21CollectiveEpilogueFwdINS6_IJS8_SA_S9_EEENS6_IJNS7_ILi1EEESI_SI_EEESC_SE_Li128ELb1ELb1ELb0ELb0EEENS1_19SingleTileSchedulerILb1ELb0ELb1ELi128EEEEEEEEEvNT_6ParamsE,"a",@progbits
	.sectionflags	@""
	.align	4
.nv.constant0._ZN7cutlass13device_kernelIN5flash19enable_sm80_to_sm89INS1_16FlashAttnFwdSm80INS1_25CollectiveMainloopFwdSm80ILi4ELi1ELb0EN4cute5tupleIJNS5_1CILi128EEENS7_ILi64EEENS7_ILi96EEEEEELi96ENS_6half_tEfNS_4arch4Sm80ELb0ELb0ELb0ELb1ELb0ELb0ELb1ELb0EEENS1_21CollectiveEpilogueFwdINS6_IJS8_SA_S9_EEENS6_IJNS7_ILi1EEESI_SI_EEESC_SE_Li128ELb1ELb1ELb0ELb0EEENS1_19SingleTileSchedulerILb1ELb0ELb1ELi128EEEEEEEEEvNT_6ParamsE:
	.zero		1576


//--------------------- .nv.constant0._ZN7cutlass13device_kernelIN5flash19enable_sm80_to_sm89INS1_16FlashAttnFwdSm80INS1_25CollectiveMainloopFwdSm80ILi4ELi1ELb0EN4cute5tupleIJNS5_1CILi128EEENS7_ILi64EEENS7_ILi96EEEEEELi96ENS_6half_tEfNS_4arch4Sm80ELb0ELb0ELb0ELb1ELb0ELb1ELb1ELb0EEENS1_21CollectiveEpilogueFwdINS6_IJS8_SA_S9_EEENS6_IJNS7_ILi1EEESI_SI_EEESC_SE_Li128ELb1ELb1ELb0ELb0EEENS1_19SingleTileSchedulerILb1ELb0ELb1ELi128EEEEEEEEEvNT_6ParamsE --------------------------
	.section	.nv.constant0._ZN7cutlass13device_kernelIN5flash19enable_sm80_to_sm89INS1_16FlashAttnFwdSm80INS1_25CollectiveMainloopFwdSm80ILi4ELi1ELb0EN4cute5tupleIJNS5_1CILi128EEENS7_ILi64EEENS7_ILi96EEEEEELi96ENS_6half_tEfNS_4arch4Sm80ELb0ELb0ELb0ELb1ELb0ELb1ELb1ELb0EEENS1_21CollectiveEpilogueFwdINS6_IJS8_SA_S9_EEENS6_IJNS7_ILi1EEESI_SI_EEESC_SE_Li128ELb1ELb1ELb0ELb0EEENS1_19SingleTileSchedulerILb1ELb0ELb1ELi128EEEEEEEEEvNT_6ParamsE,"a",@progbits
	.sectionflags	@""
	.align	4
.nv.constant0._ZN7cutlass13device_kernelIN5flash19enable_sm80_to_sm89INS1_16FlashAttnFwdSm80INS1_25CollectiveMainloopFwdSm80ILi4ELi1ELb0EN4cute5tupleIJNS5_1CILi128EEENS7_ILi64EEENS7_ILi96EEEEEELi96ENS_6half_tEfNS_4arch4Sm80ELb0ELb0ELb0ELb1ELb0ELb1ELb1ELb0EEENS1_21CollectiveEpilogueFwdINS6_IJS8_SA_S9_EEENS6_IJNS7_ILi1EEESI_SI_EEESC_SE_Li128ELb1ELb1ELb0ELb0EEENS1_19SingleTileSchedulerILb1ELb0ELb1ELi128EEEEEEEEEvNT_6ParamsE:
	.zero		1576


//--------------------- .nv.constant0._ZN7cutlass13device_kernelIN5flash19enable_sm80_to_sm89INS1_16FlashAttnFwdSm80INS1_25CollectiveMainloopFwdSm80ILi4ELi1ELb0EN4cute5tupleIJNS5_1CILi128EEENS7_ILi48EEENS7_ILi96EEEEEELi96ENS_6half_tEfNS_4arch4Sm80ELb0ELb1ELb0ELb0ELb0ELb0ELb1ELb0EEENS1_21CollectiveEpilogueFwdINS6_IJS8_SA_S9_EEENS6_IJNS7_ILi1EEESI_SI_EEESC_SE_Li128ELb0ELb1ELb0ELb0EEENS1_19SingleTileSchedulerILb0ELb0ELb1ELi128EEEEEEEEEvNT_6ParamsE --------------------------
	.section	.nv.constant0._ZN7cutlass13device_kernelIN5flash19enable_sm80_to_sm89INS1_16FlashAttnFwdSm80INS1_25CollectiveMainloopFwdSm80ILi4ELi1ELb0EN4cute5tupleIJNS5_1CILi128EEENS7_ILi48EEENS7_ILi96EEEEEELi96ENS_6half_tEfNS_4arch4Sm80ELb0ELb1ELb0ELb0ELb0ELb0ELb1ELb0EEENS1_21CollectiveEpilogueFwdINS6_IJS8_SA_S9_EEENS6_IJNS7_ILi1EEESI_SI_EEESC_SE_Li128ELb0ELb1ELb0ELb0EEENS1_19SingleTileSchedulerILb0ELb0ELb1ELi128EEEEEEEEEvNT_6ParamsE,"a",@progbits
	.sectionflags	@""
	.align	4
.nv.constant0._ZN7cutlass13device_kernelIN5flash19enable_sm80_to_sm89INS1_16FlashAttnFwdSm80INS1_25CollectiveMainloopFwdSm80ILi4ELi1ELb0EN4cute5tupleIJNS5_1CILi128EEENS7_ILi48EEENS7_ILi96EEEEEELi96ENS_6half_tEfNS_4arch4Sm80ELb0ELb1ELb0ELb0ELb0ELb0ELb1ELb0EEENS1_21CollectiveEpilogueFwdINS6_IJS8_SA_S9_EEENS6_IJNS7_ILi1EEESI_SI_EEESC_SE_Li128ELb0ELb1ELb0ELb0EEENS1_19SingleTileSchedulerILb0ELb0ELb1ELi128EEEEEEEEEvNT_6ParamsE:
	.zero		1576


//--------------------- .nv.constant0._ZN7cutlass13device_kernelIN5flash19enable_sm80_to_sm89INS1_16FlashAttnFwdSm80INS1_25CollectiveMainloopFwdSm80ILi4ELi1ELb0EN4cute5tupleIJNS5_1CILi128EEENS7_ILi48EEENS7_ILi96EEEEEELi96ENS_6half_tEfNS_4arch4Sm80ELb0ELb1ELb0ELb1ELb0ELb0ELb1ELb0EEENS1_21CollectiveEpilogueFwdINS6_IJS8_SA_S9_EEENS6_IJNS7_ILi1EEESI_SI_EEESC_SE_Li128ELb1ELb1ELb0ELb0EEENS1_19SingleTileSchedulerILb1ELb0ELb1ELi128EEEEEEEEEvNT_6ParamsE --------------------------
	.section	.nv.constant0._ZN7cutlass13device_kernelIN5flash19enable_sm80_to_sm89INS1_16FlashAttnFwdSm80INS1_25CollectiveMainloopFwdSm80ILi4ELi1ELb0EN4cute5tupleIJNS5_1CILi128EEENS7_ILi48EEENS7_ILi96EEEEEELi96ENS_6half_tEfNS_4arch4Sm80ELb0ELb1ELb0ELb1ELb0ELb0ELb1ELb0EEENS1_21CollectiveEpilogueFwdINS6_IJS8_SA_S9_EEENS6_IJNS7_ILi1EEESI_SI_EEESC_SE_Li128ELb1ELb1ELb0ELb0EEENS1_19SingleTileSchedulerILb1ELb0ELb1ELi128EEEEEEEEEvNT_6ParamsE,"a",@progbits
	.sectionflags	@""
	.align	4
.nv.constant0._ZN7cutlass13device_kernelIN5flash19enable_sm80_to_sm89INS1_16FlashAttnFwdSm80INS1_25CollectiveMainloopFwdSm80ILi4ELi1ELb0EN4cute5tupleIJNS5_1CILi128EEENS7_ILi48EEENS7_ILi96EEEEEELi96ENS_6half_tEfNS_4arch4Sm80ELb0ELb1ELb0ELb1ELb0ELb0ELb1ELb0EEENS1_21CollectiveEpilogueFwdINS6_IJS8_SA_S9_EEENS6_IJNS7_ILi1EEESI_SI_EEESC_SE_Li128ELb1ELb1ELb0ELb0EEENS1_19SingleTileSchedulerILb1ELb0ELb1ELi128EEEEEEEEEvNT_6ParamsE:
	.zero		1576


//--------------------- .nv.constant0._ZN7cutlass13device_kernelIN5flash19enable_sm80_to_sm89INS1_16FlashAttnFwdSm80INS1_25CollectiveMainloopFwdSm80ILi4ELi1ELb0EN4cute5tupleIJNS5_1CILi128EEENS7_ILi48EEENS7_ILi96EEEEEELi96ENS_6half_tEfNS_4arch4Sm80ELb0ELb1ELb0ELb1ELb0ELb1ELb1ELb0EEENS1_21CollectiveEpilogueFwdINS6_IJS8_SA_S9_EEENS6_IJNS7_ILi1EEESI_SI_EEESC_SE_Li128ELb1ELb1ELb0ELb0EEENS1_19SingleTileSchedulerILb1ELb0ELb1ELi128EEEEEEEEEvNT_6ParamsE --------------------------
	.section	.nv.constant0._ZN7cutlass13device_kernelIN5flash19enable_sm80_to_sm89INS1_16FlashAttnFwdSm80INS1_25CollectiveMainloopFwdSm80ILi4ELi1ELb0EN4cute5tupleIJNS5_1CILi128EEENS7_ILi48EEENS7_ILi96EEEEEELi96ENS_6half_tEfNS_4arch4Sm80ELb0ELb1ELb0ELb1ELb0ELb1ELb1ELb0EEENS1_21CollectiveEpilogueFwdINS6_IJS8_SA_S9_EEENS6_IJNS7_ILi1EEESI_SI_EEESC_SE_Li128ELb1ELb1ELb0ELb0EEENS1_19SingleTileSchedulerILb1ELb0ELb1ELi128EEEEEEEEEvNT_6ParamsE,"a",@progbits
	.sectionflags	@""
	.align	4
.nv.constant0._ZN7cutlass13device_kernelIN5flash19enable_sm80_to_sm89INS1_16FlashAttnFwdSm80INS1_25CollectiveMainloopFwdSm80ILi4ELi1ELb0EN4cute5tupleIJNS5_1CILi128EEENS7_ILi48EEENS7_ILi96EEEEEELi96ENS_6half_tEfNS_4arch4Sm80ELb0ELb1ELb0ELb1ELb0ELb1ELb1ELb0EEENS1_21CollectiveEpilogueFwdINS6_IJS8_SA_S9_EEENS6_IJNS7_ILi1EEESI_SI_EEESC_SE_Li128ELb1ELb1ELb0ELb0EEENS1_19SingleTileSchedulerILb1ELb0ELb1ELi128EEEEEEEEEvNT_6ParamsE:
	.zero		1576


//--------------------- .nv.constant0._ZN7cutlass13device_kernelIN5flash19enable_sm80_to_sm89INS1_16FlashAttnFwdSm80INS1_25CollectiveMainloopFwdSm80ILi4ELi1ELb0EN4cute5tupleIJNS5_1CILi128EEENS7_ILi64EEENS7_ILi96EEEEEELi96ENS_6half_tEfNS_4arch4Sm80ELb1ELb0ELb0ELb0ELb0ELb0ELb1ELb0EEENS1_21CollectiveEpilogueFwdINS6_IJS8_SA_S9_EEENS6_IJNS7_ILi1EEESI_SI_EEESC_SE_Li128ELb0ELb1ELb0ELb0EEENS1_30DynamicPersistentTileSchedulerILi128ELi128ELb0ELb1ELb0EEEEEEEEEvNT_6ParamsE --------------------------
	.section	.nv.constant0._ZN7cutlass13device_kernelIN5flash19enable_sm80_to_sm89INS1_16FlashAttnFwdSm80INS1_25CollectiveMainloopFwdSm80ILi4ELi1ELb0EN4cute5tupleIJNS5_1CILi128EEENS7_ILi64EEENS7_ILi96EEEEEELi96ENS_6half_tEfNS_4arch4Sm80ELb1ELb0ELb0ELb0ELb0ELb0ELb1ELb0EEENS1_21CollectiveEpilogueFwdINS6_IJS8_SA_S9_EEENS6_IJNS7_ILi1EEESI_SI_EEESC_SE_Li128ELb0ELb1ELb0ELb0EEENS1_30DynamicPersistentTileSchedulerILi128ELi128ELb0ELb1ELb0EEEEEEEEEvNT_6ParamsE,"a",@progbits
	.sectionflags	@""
	.align	4
.nv.constant0._ZN7cutlass13device_kernelIN5flash19enable_sm80_to_sm89INS1_16FlashAttnFwdSm80INS1_25CollectiveMainloopFwdSm80ILi4ELi1ELb0EN4cute5tupleIJNS5_1CILi128EEENS7_ILi64EEENS7_ILi96EEEEEELi96ENS_6half_tEfNS_4arch4Sm80ELb1ELb0ELb0ELb0ELb0ELb0ELb1ELb0EEENS1_21CollectiveEpilogueFwdINS6_IJS8_SA_S9_EEENS6_IJNS7_ILi1EEESI_SI_EEESC_SE_Li128ELb0ELb1ELb0ELb0EEENS1_30DynamicPersistentTileSchedulerILi128ELi128ELb0ELb1ELb0EEEEEEEEEvNT_6ParamsE:
	.zero		1592


//--------------------- .nv.constant0._ZN7cutlass13device_kernelIN5flash19enable_sm80_to_sm89INS1_16FlashAttnFwdSm80INS1_25CollectiveMainloopFwdSm80ILi4ELi1ELb0EN4cute5tupleIJNS5_1CILi128EEENS7_ILi64EEENS7_ILi96EEEEEELi96ENS_6half_tEfNS_4arch4Sm80ELb1ELb0ELb0ELb1ELb0ELb0ELb1ELb0EEENS1_21CollectiveEpilogueFwdINS6_IJS8_SA_S9_EEENS6_IJNS7_ILi1EEESI_SI_EEESC_SE_Li128ELb1ELb1ELb0ELb0EEENS1_19SingleTileSchedulerILb1ELb0ELb1ELi128EEEEEEEEEvNT_6ParamsE --------------------------
	.section	.nv.constant0._ZN7cutlass13device_kernelIN5flash19enable_sm80_to_sm89INS1_16FlashAttnFwdSm80INS1_25CollectiveMainloopFwdSm80ILi4ELi1ELb0EN4cute5tupleIJNS5_1CILi128EEENS7_ILi64EEENS7_ILi96EEEEEELi96ENS_6half_tEfNS_4arch4Sm80ELb1ELb0ELb0ELb1ELb0ELb0ELb1ELb0EEENS1_21CollectiveEpilogueFwdINS6_IJS8_SA_S9_EEENS6_IJNS7_ILi1EEESI_SI_EEESC_SE_Li128ELb1ELb1ELb0ELb0EEENS1_19SingleTileSchedulerILb1ELb0ELb1ELi128EEEEEEEEEvNT_6ParamsE,"a",@progbits
	.sectionflags	@""
	.align	4
.nv.constant0._ZN7cutlass13device_kernelIN5flash19enable_sm80_to_sm89INS1_16FlashAttnFwdSm80INS1_25CollectiveMainloopFwdSm80ILi4ELi1ELb0EN4cute5tupleIJNS5_1CILi128EEENS7_ILi64EEENS7_ILi96EEEEEELi96ENS_6half_tEfNS_4arch4Sm80ELb1ELb0ELb0ELb1ELb0ELb0ELb1ELb0EEENS1_21CollectiveEpilogueFwdINS6_IJS8_SA_S9_EEENS6_IJNS7_ILi1EEESI_SI_EEESC_SE_Li128ELb1ELb1ELb0ELb0EEENS1_19SingleTileSchedulerILb1ELb0ELb1ELi128EEEEEEEEEvNT_6ParamsE:
	.zero		1576


//--------------------- .nv.constant0._ZN7cutlass13device_kernelIN5flash19enable_sm80_to_sm89INS1_16FlashAttnFwdSm80INS1_25CollectiveMainloopFwdSm80ILi4ELi1ELb0EN4cute5tupleIJNS5_1CILi128EEENS7_ILi64EEENS7_ILi96EEEEEELi96ENS_6half_tEfNS_4arch4Sm80ELb1ELb0ELb0ELb1ELb0ELb1ELb1ELb0EEENS1_21CollectiveEpilogueFwdINS6_IJS8_SA_S9_EEENS6_IJNS7_ILi1EEESI_SI_EEESC_SE_Li128ELb1ELb1ELb0ELb0EEENS1_19SingleTileSchedulerILb1ELb0ELb1ELi128EEEEEEEEEvNT_6ParamsE --------------------------
	.section	.nv.constant0._ZN7cutlass13device_kernelIN5flash19enable_sm80_to_sm89INS1_16FlashAttnFwdSm80INS1_25CollectiveMainloopFwdSm80ILi4ELi1ELb0EN4cute5tupleIJNS5_1CILi128EEENS7_ILi64EEENS7_ILi96EEEEEELi96ENS_6half_tEfNS_4arch4Sm80ELb1ELb0ELb0ELb1ELb0ELb1ELb1ELb0EEENS1_21CollectiveEpilogueFwdINS6_IJS8_SA_S9_EEENS6_IJNS7_ILi1EEESI_SI_EEESC_SE_Li128ELb1ELb1ELb0ELb0EEENS1_19SingleTileSchedulerILb1ELb0ELb1ELi128EEEEEEEEEvNT_6ParamsE,"a",@progbits
	.sectionflags	@""
	.align	4
.nv.constant0._ZN7cutlass13device_kernelIN5flash19enable_sm80_to_sm89INS1_16FlashAttnFwdSm80INS1_25CollectiveMainloopFwdSm80ILi4ELi1ELb0EN4cute5tupleIJNS5_1CILi128EEENS7_ILi64EEENS7_ILi96EEEEEELi96ENS_6half_tEfNS_4arch4Sm80ELb1ELb0ELb0ELb1ELb0ELb1ELb1ELb0EEENS1_21CollectiveEpilogueFwdINS6_IJS8_SA_S9_EEENS6_IJNS7_ILi1EEESI_SI_EEESC_SE_Li128ELb1ELb1ELb0ELb0EEENS1_19SingleTileSchedulerILb1ELb0ELb1ELi128EEEEEEEEEvNT_6ParamsE:
	.zero		1576


//--------------------- SYMBOLS --------------------------

	.type		.nv.reservedSmem.offset0,@object
	.size		.nv.reservedSmem.offset0,0x4
